//
// Generated by NVIDIA NVVM Compiler
//
// Compiler Build ID: CL-36424714
// Cuda compilation tools, release 13.0, V13.0.88
// Based on NVVM 20.0.0
//

.version 9.0
.target sm_100
.address_size 64

	// .globl	_Z9kernel_2bPK3xyziS_dPKdPKfS5_PdS6_Pii
.extern .func  (.param .b32 func_retval0) vprintf
(
	.param .b64 vprintf_param_0,
	.param .b64 vprintf_param_1
)
;
.global .align 1 .b8 $str[20] = {67, 111, 111, 114, 100, 115, 58, 32, 37, 102, 44, 32, 37, 102, 44, 32, 37, 102, 10};
.global .align 1 .b8 $str$1[23] = {68, 105, 115, 116, 97, 110, 99, 101, 115, 58, 32, 37, 102, 44, 32, 37, 102, 44, 32, 37, 102, 10};
.global .align 1 .b8 $str$2[54] = {100, 105, 115, 116, 97, 110, 99, 101, 32, 98, 101, 116, 119, 101, 101, 110, 32, 97, 116, 111, 109, 115, 32, 40, 114, 99, 105, 110, 32, 61, 32, 37, 102, 41, 58, 32, 37, 102, 44, 32, 114, 99, 111, 117, 116, 95, 50, 98, 58, 32, 37, 102, 10};

.visible .entry _Z9kernel_2bPK3xyziS_dPKdPKfS5_PdS6_Pii(
	.param .u64 .ptr .align 1 _Z9kernel_2bPK3xyziS_dPKdPKfS5_PdS6_Pii_param_0,
	.param .u32 _Z9kernel_2bPK3xyziS_dPKdPKfS5_PdS6_Pii_param_1,
	.param .align 8 .b8 _Z9kernel_2bPK3xyziS_dPKdPKfS5_PdS6_Pii_param_2[32],
	.param .f64 _Z9kernel_2bPK3xyziS_dPKdPKfS5_PdS6_Pii_param_3,
	.param .u64 .ptr .align 1 _Z9kernel_2bPK3xyziS_dPKdPKfS5_PdS6_Pii_param_4,
	.param .u64 .ptr .align 1 _Z9kernel_2bPK3xyziS_dPKdPKfS5_PdS6_Pii_param_5,
	.param .u64 .ptr .align 1 _Z9kernel_2bPK3xyziS_dPKdPKfS5_PdS6_Pii_param_6,
	.param .u64 .ptr .align 1 _Z9kernel_2bPK3xyziS_dPKdPKfS5_PdS6_Pii_param_7,
	.param .u64 .ptr .align 1 _Z9kernel_2bPK3xyziS_dPKdPKfS5_PdS6_Pii_param_8,
	.param .u64 .ptr .align 1 _Z9kernel_2bPK3xyziS_dPKdPKfS5_PdS6_Pii_param_9,
	.param .u32 _Z9kernel_2bPK3xyziS_dPKdPKfS5_PdS6_Pii_param_10
)
{
	.local .align 8 .b8 	__local_depot0[24];
	.reg .b64 	%SP;
	.reg .b64 	%SPL;
	.reg .pred 	%p<15>;
	.reg .b16 	%rs<5>;
	.reg .b32 	%r<75>;
	.reg .b32 	%f<9>;
	.reg .b64 	%rd<37>;
	.reg .b64 	%fd<126>;

	mov.u64 	%SPL, __local_depot0;
	cvta.local.u64 	%SP, %SPL;
	ld.param.f64 	%fd24, [_Z9kernel_2bPK3xyziS_dPKdPKfS5_PdS6_Pii_param_2+16];
	ld.param.f64 	%fd23, [_Z9kernel_2bPK3xyziS_dPKdPKfS5_PdS6_Pii_param_2+8];
	ld.param.f64 	%fd22, [_Z9kernel_2bPK3xyziS_dPKdPKfS5_PdS6_Pii_param_2];
	ld.param.u32 	%r19, [_Z9kernel_2bPK3xyziS_dPKdPKfS5_PdS6_Pii_param_1];
	ld.param.f64 	%fd25, [_Z9kernel_2bPK3xyziS_dPKdPKfS5_PdS6_Pii_param_3];
	ld.param.u64 	%rd3, [_Z9kernel_2bPK3xyziS_dPKdPKfS5_PdS6_Pii_param_5];
	ld.param.u64 	%rd4, [_Z9kernel_2bPK3xyziS_dPKdPKfS5_PdS6_Pii_param_6];
	ld.param.u64 	%rd5, [_Z9kernel_2bPK3xyziS_dPKdPKfS5_PdS6_Pii_param_7];
	ld.param.u64 	%rd6, [_Z9kernel_2bPK3xyziS_dPKdPKfS5_PdS6_Pii_param_8];
	ld.param.u64 	%rd7, [_Z9kernel_2bPK3xyziS_dPKdPKfS5_PdS6_Pii_param_9];
	ld.param.u32 	%r13, [_Z9kernel_2bPK3xyziS_dPKdPKfS5_PdS6_Pii_param_10];
	mov.u32 	%r20, %ctaid.x;
	mov.u32 	%r21, %ntid.x;
	mov.u32 	%r22, %tid.x;
	mad.lo.s32 	%r1, %r20, %r21, %r22;
	mov.u32 	%r23, %ctaid.y;
	mov.u32 	%r24, %ntid.y;
	mov.u32 	%r25, %tid.y;
	mad.lo.s32 	%r2, %r23, %r24, %r25;
	max.s32 	%r26, %r1, %r2;
	setp.ge.s32 	%p1, %r26, %r19;
	setp.le.s32 	%p2, %r2, %r1;
	or.pred  	%p3, %p2, %p1;
	@%p3 bra 	$L__BB0_12;
	ld.param.u64 	%rd36, [_Z9kernel_2bPK3xyziS_dPKdPKfS5_PdS6_Pii_param_4];
	ld.param.u64 	%rd35, [_Z9kernel_2bPK3xyziS_dPKdPKfS5_PdS6_Pii_param_0];
	add.u64 	%rd8, %SP, 0;
	add.u64 	%rd9, %SPL, 0;
	cvta.to.global.u64 	%rd10, %rd35;
	cvta.to.global.u64 	%rd11, %rd4;
	cvta.to.global.u64 	%rd12, %rd36;
	cvta.to.global.u64 	%rd13, %rd3;
	mul.wide.s32 	%rd14, %r1, 32;
	add.s64 	%rd15, %rd10, %rd14;
	ld.global.u32 	%r27, [%rd15+24];
	mul.wide.u32 	%rd16, %r2, 32;
	add.s64 	%rd17, %rd10, %rd16;
	ld.global.u32 	%r28, [%rd17+24];
	min.s32 	%r29, %r27, %r28;
	max.s32 	%r30, %r27, %r28;
	mad.lo.s32 	%r31, %r29, %r13, %r30;
	mul.wide.s32 	%rd18, %r31, 4;
	add.s64 	%rd19, %rd11, %rd18;
	ld.global.f32 	%f4, [%rd19];
	mul.wide.s32 	%rd20, %r31, 8;
	add.s64 	%rd21, %rd12, %rd20;
	ld.global.f64 	%fd26, [%rd21];
	ld.global.f64 	%fd27, [%rd15];
	ld.global.f64 	%fd28, [%rd17];
	sub.f64 	%fd29, %fd27, %fd28;
	ld.global.f64 	%fd30, [%rd15+8];
	ld.global.f64 	%fd31, [%rd17+8];
	sub.f64 	%fd32, %fd30, %fd31;
	ld.global.f64 	%fd33, [%rd15+16];
	ld.global.f64 	%fd34, [%rd17+16];
	sub.f64 	%fd35, %fd33, %fd34;
	st.local.f64 	[%rd9], %fd27;
	st.local.f64 	[%rd9+8], %fd30;
	st.local.f64 	[%rd9+16], %fd33;
	mov.u64 	%rd22, $str;
	cvta.global.u64 	%rd23, %rd22;
	{ // callseq 0, 0
	.param .b64 param0;
	st.param.b64 	[param0], %rd23;
	.param .b64 param1;
	st.param.b64 	[param1], %rd8;
	.param .b32 retval0;
	call.uni (retval0), 
	vprintf, 
	(
	param0, 
	param1
	);
	ld.param.b32 	%r32, [retval0];
	} // callseq 0
	div.rn.f64 	%fd36, %fd29, %fd22;
	mov.f64 	%fd37, 0d3FE0000000000000;
	copysign.f64 	%fd38, %fd36, %fd37;
	add.rz.f64 	%fd39, %fd36, %fd38;
	cvt.rzi.f64.f64 	%fd40, %fd39;
	mul.f64 	%fd41, %fd22, %fd40;
	sub.f64 	%fd42, %fd29, %fd41;
	div.rn.f64 	%fd43, %fd32, %fd23;
	copysign.f64 	%fd44, %fd43, %fd37;
	add.rz.f64 	%fd45, %fd43, %fd44;
	cvt.rzi.f64.f64 	%fd46, %fd45;
	mul.f64 	%fd47, %fd23, %fd46;
	sub.f64 	%fd48, %fd32, %fd47;
	div.rn.f64 	%fd49, %fd35, %fd24;
	copysign.f64 	%fd50, %fd49, %fd37;
	add.rz.f64 	%fd51, %fd49, %fd50;
	cvt.rzi.f64.f64 	%fd52, %fd51;
	mul.f64 	%fd53, %fd24, %fd52;
	sub.f64 	%fd54, %fd35, %fd53;
	st.local.f64 	[%rd9], %fd42;
	st.local.f64 	[%rd9+8], %fd48;
	st.local.f64 	[%rd9+16], %fd54;
	mov.u64 	%rd24, $str$1;
	cvta.global.u64 	%rd25, %rd24;
	{ // callseq 1, 0
	.param .b64 param0;
	st.param.b64 	[param0], %rd25;
	.param .b64 param1;
	st.param.b64 	[param1], %rd8;
	.param .b32 retval0;
	call.uni (retval0), 
	vprintf, 
	(
	param0, 
	param1
	);
	ld.param.b32 	%r34, [retval0];
	} // callseq 1
	mul.f64 	%fd55, %fd48, %fd48;
	fma.rn.f64 	%fd56, %fd42, %fd42, %fd55;
	fma.rn.f64 	%fd57, %fd54, %fd54, %fd56;
	sqrt.rn.f64 	%fd58, %fd57;
	st.local.f64 	[%rd9], %fd26;
	st.local.f64 	[%rd9+8], %fd58;
	st.local.f64 	[%rd9+16], %fd25;
	mov.u64 	%rd26, $str$2;
	cvta.global.u64 	%rd27, %rd26;
	{ // callseq 2, 0
	.param .b64 param0;
	st.param.b64 	[param0], %rd27;
	.param .b64 param1;
	st.param.b64 	[param1], %rd8;
	.param .b32 retval0;
	call.uni (retval0), 
	vprintf, 
	(
	param0, 
	param1
	);
	ld.param.b32 	%r36, [retval0];
	} // callseq 2
	setp.lt.f64 	%p4, %fd58, %fd26;
	selp.f64 	%fd1, 0d4197D78400000000, %fd58, %p4;
	cvt.f64.f32 	%fd59, %f4;
	mul.f64 	%fd2, %fd1, %fd59;
	add.s64 	%rd28, %rd13, %rd18;
	ld.global.f32 	%f5, [%rd28];
	cvt.f64.f32 	%fd3, %f5;
	neg.f64 	%fd60, %fd26;
	div.rn.f64 	%fd4, %fd60, %fd3;
	fma.rn.f64 	%fd61, %fd4, 0d3FF71547652B82FE, 0d4338000000000000;
	{
	.reg .b32 %temp; 
	mov.b64 	{%r3, %temp}, %fd61;
	}
	mov.f64 	%fd62, 0dC338000000000000;
	add.rn.f64 	%fd63, %fd61, %fd62;
	fma.rn.f64 	%fd64, %fd63, 0dBFE62E42FEFA39EF, %fd4;
	fma.rn.f64 	%fd65, %fd63, 0dBC7ABC9E3B39803F, %fd64;
	fma.rn.f64 	%fd66, %fd65, 0d3E5ADE1569CE2BDF, 0d3E928AF3FCA213EA;
	fma.rn.f64 	%fd67, %fd66, %fd65, 0d3EC71DEE62401315;
	fma.rn.f64 	%fd68, %fd67, %fd65, 0d3EFA01997C89EB71;
	fma.rn.f64 	%fd69, %fd68, %fd65, 0d3F2A01A014761F65;
	fma.rn.f64 	%fd70, %fd69, %fd65, 0d3F56C16C1852B7AF;
	fma.rn.f64 	%fd71, %fd70, %fd65, 0d3F81111111122322;
	fma.rn.f64 	%fd72, %fd71, %fd65, 0d3FA55555555502A1;
	fma.rn.f64 	%fd73, %fd72, %fd65, 0d3FC5555555555511;
	fma.rn.f64 	%fd74, %fd73, %fd65, 0d3FE000000000000B;
	fma.rn.f64 	%fd75, %fd74, %fd65, 0d3FF0000000000000;
	fma.rn.f64 	%fd76, %fd75, %fd65, 0d3FF0000000000000;
	{
	.reg .b32 %temp; 
	mov.b64 	{%r4, %temp}, %fd76;
	}
	{
	.reg .b32 %temp; 
	mov.b64 	{%temp, %r5}, %fd76;
	}
	shl.b32 	%r38, %r3, 20;
	add.s32 	%r39, %r38, %r5;
	mov.b64 	%fd123, {%r4, %r39};
	{
	.reg .b32 %temp; 
	mov.b64 	{%temp, %r40}, %fd4;
	}
	mov.b32 	%f6, %r40;
	abs.f32 	%f1, %f6;
	setp.lt.f32 	%p5, %f1, 0f4086232B;
	@%p5 bra 	$L__BB0_4;
	setp.lt.f64 	%p6, %fd4, 0d0000000000000000;
	add.f64 	%fd77, %fd4, 0d7FF0000000000000;
	selp.f64 	%fd123, 0d0000000000000000, %fd77, %p6;
	setp.geu.f32 	%p7, %f1, 0f40874800;
	@%p7 bra 	$L__BB0_4;
	shr.u32 	%r41, %r3, 31;
	add.s32 	%r42, %r3, %r41;
	shr.s32 	%r43, %r42, 1;
	shl.b32 	%r44, %r43, 20;
	add.s32 	%r45, %r5, %r44;
	mov.b64 	%fd78, {%r4, %r45};
	sub.s32 	%r46, %r3, %r43;
	shl.b32 	%r47, %r46, 20;
	add.s32 	%r48, %r47, 1072693248;
	mov.b32 	%r49, 0;
	mov.b64 	%fd79, {%r49, %r48};
	mul.f64 	%fd123, %fd79, %fd78;
$L__BB0_4:
	neg.f64 	%fd80, %fd25;
	div.rn.f64 	%fd9, %fd80, %fd3;
	fma.rn.f64 	%fd81, %fd9, 0d3FF71547652B82FE, 0d4338000000000000;
	{
	.reg .b32 %temp; 
	mov.b64 	{%r6, %temp}, %fd81;
	}
	mov.f64 	%fd82, 0dC338000000000000;
	add.rn.f64 	%fd83, %fd81, %fd82;
	fma.rn.f64 	%fd84, %fd83, 0dBFE62E42FEFA39EF, %fd9;
	fma.rn.f64 	%fd85, %fd83, 0dBC7ABC9E3B39803F, %fd84;
	fma.rn.f64 	%fd86, %fd85, 0d3E5ADE1569CE2BDF, 0d3E928AF3FCA213EA;
	fma.rn.f64 	%fd87, %fd86, %fd85, 0d3EC71DEE62401315;
	fma.rn.f64 	%fd88, %fd87, %fd85, 0d3EFA01997C89EB71;
	fma.rn.f64 	%fd89, %fd88, %fd85, 0d3F2A01A014761F65;
	fma.rn.f64 	%fd90, %fd89, %fd85, 0d3F56C16C1852B7AF;
	fma.rn.f64 	%fd91, %fd90, %fd85, 0d3F81111111122322;
	fma.rn.f64 	%fd92, %fd91, %fd85, 0d3FA55555555502A1;
	fma.rn.f64 	%fd93, %fd92, %fd85, 0d3FC5555555555511;
	fma.rn.f64 	%fd94, %fd93, %fd85, 0d3FE000000000000B;
	fma.rn.f64 	%fd95, %fd94, %fd85, 0d3FF0000000000000;
	fma.rn.f64 	%fd96, %fd95, %fd85, 0d3FF0000000000000;
	{
	.reg .b32 %temp; 
	mov.b64 	{%r7, %temp}, %fd96;
	}
	{
	.reg .b32 %temp; 
	mov.b64 	{%temp, %r8}, %fd96;
	}
	shl.b32 	%r50, %r6, 20;
	add.s32 	%r51, %r50, %r8;
	mov.b64 	%fd124, {%r7, %r51};
	{
	.reg .b32 %temp; 
	mov.b64 	{%temp, %r52}, %fd9;
	}
	mov.b32 	%f7, %r52;
	abs.f32 	%f2, %f7;
	setp.lt.f32 	%p8, %f2, 0f4086232B;
	@%p8 bra 	$L__BB0_7;
	setp.lt.f64 	%p9, %fd9, 0d0000000000000000;
	add.f64 	%fd97, %fd9, 0d7FF0000000000000;
	selp.f64 	%fd124, 0d0000000000000000, %fd97, %p9;
	setp.geu.f32 	%p10, %f2, 0f40874800;
	@%p10 bra 	$L__BB0_7;
	shr.u32 	%r53, %r6, 31;
	add.s32 	%r54, %r6, %r53;
	shr.s32 	%r55, %r54, 1;
	shl.b32 	%r56, %r55, 20;
	add.s32 	%r57, %r8, %r56;
	mov.b64 	%fd98, {%r7, %r57};
	sub.s32 	%r58, %r6, %r55;
	shl.b32 	%r59, %r58, 20;
	add.s32 	%r60, %r59, 1072693248;
	mov.b32 	%r61, 0;
	mov.b64 	%fd99, {%r61, %r60};
	mul.f64 	%fd124, %fd99, %fd98;
$L__BB0_7:
	add.f64 	%fd100, %fd123, %fd124;
	mul.f64 	%fd14, %fd100, 0d3FE0000000000000;
	sub.f64 	%fd15, %fd124, %fd123;
	neg.f64 	%fd101, %fd2;
	div.rn.f64 	%fd16, %fd101, %fd3;
	fma.rn.f64 	%fd102, %fd16, 0d3FF71547652B82FE, 0d4338000000000000;
	{
	.reg .b32 %temp; 
	mov.b64 	{%r9, %temp}, %fd102;
	}
	mov.f64 	%fd103, 0dC338000000000000;
	add.rn.f64 	%fd104, %fd102, %fd103;
	fma.rn.f64 	%fd105, %fd104, 0dBFE62E42FEFA39EF, %fd16;
	fma.rn.f64 	%fd106, %fd104, 0dBC7ABC9E3B39803F, %fd105;
	fma.rn.f64 	%fd107, %fd106, 0d3E5ADE1569CE2BDF, 0d3E928AF3FCA213EA;
	fma.rn.f64 	%fd108, %fd107, %fd106, 0d3EC71DEE62401315;
	fma.rn.f64 	%fd109, %fd108, %fd106, 0d3EFA01997C89EB71;
	fma.rn.f64 	%fd110, %fd109, %fd106, 0d3F2A01A014761F65;
	fma.rn.f64 	%fd111, %fd110, %fd106, 0d3F56C16C1852B7AF;
	fma.rn.f64 	%fd112, %fd111, %fd106, 0d3F81111111122322;
	fma.rn.f64 	%fd113, %fd112, %fd106, 0d3FA55555555502A1;
	fma.rn.f64 	%fd114, %fd113, %fd106, 0d3FC5555555555511;
	fma.rn.f64 	%fd115, %fd114, %fd106, 0d3FE000000000000B;
	fma.rn.f64 	%fd116, %fd115, %fd106, 0d3FF0000000000000;
	fma.rn.f64 	%fd117, %fd116, %fd106, 0d3FF0000000000000;
	{
	.reg .b32 %temp; 
	mov.b64 	{%r10, %temp}, %fd117;
	}
	{
	.reg .b32 %temp; 
	mov.b64 	{%temp, %r11}, %fd117;
	}
	shl.b32 	%r62, %r9, 20;
	add.s32 	%r63, %r62, %r11;
	mov.b64 	%fd125, {%r10, %r63};
	{
	.reg .b32 %temp; 
	mov.b64 	{%temp, %r64}, %fd16;
	}
	mov.b32 	%f8, %r64;
	abs.f32 	%f3, %f8;
	setp.lt.f32 	%p11, %f3, 0f4086232B;
	@%p11 bra 	$L__BB0_10;
	setp.lt.f64 	%p12, %fd16, 0d0000000000000000;
	add.f64 	%fd118, %fd16, 0d7FF0000000000000;
	selp.f64 	%fd125, 0d0000000000000000, %fd118, %p12;
	setp.geu.f32 	%p13, %f3, 0f40874800;
	@%p13 bra 	$L__BB0_10;
	shr.u32 	%r65, %r9, 31;
	add.s32 	%r66, %r9, %r65;
	shr.s32 	%r67, %r66, 1;
	shl.b32 	%r68, %r67, 20;
	add.s32 	%r69, %r11, %r68;
	mov.b64 	%fd119, {%r10, %r69};
	sub.s32 	%r70, %r9, %r67;
	shl.b32 	%r71, %r70, 20;
	add.s32 	%r72, %r71, 1072693248;
	mov.b32 	%r73, 0;
	mov.b64 	%fd120, {%r73, %r72};
	mul.f64 	%fd125, %fd120, %fd119;
$L__BB0_10:
	sub.f64 	%fd121, %fd125, %fd14;
	mul.f64 	%fd122, %fd15, 0dBFE0000000000000;
	div.rn.f64 	%fd21, %fd121, %fd122;
	setp.geu.f64 	%p14, %fd1, %fd25;
	@%p14 bra 	$L__BB0_12;
	cvta.to.global.u64 	%rd29, %rd7;
	atom.global.add.u32 	%r74, [%rd29], 1;
	cvta.to.global.u64 	%rd30, %rd5;
	mul.wide.s32 	%rd31, %r74, 8;
	add.s64 	%rd32, %rd30, %rd31;
	st.global.f64 	[%rd32], %fd2;
	cvta.to.global.u64 	%rd33, %rd6;
	add.s64 	%rd34, %rd33, %rd31;
	st.global.f64 	[%rd34], %fd21;
$L__BB0_12:
	ret;

}
	// .globl	_Z9kernel_3bPK3xyziS_dPKdPKfS5_PdS6_Pii
.visible .entry _Z9kernel_3bPK3xyziS_dPKdPKfS5_PdS6_Pii(
	.param .u64 .ptr .align 1 _Z9kernel_3bPK3xyziS_dPKdPKfS5_PdS6_Pii_param_0,
	.param .u32 _Z9kernel_3bPK3xyziS_dPKdPKfS5_PdS6_Pii_param_1,
	.param .align 8 .b8 _Z9kernel_3bPK3xyziS_dPKdPKfS5_PdS6_Pii_param_2[32],
	.param .f64 _Z9kernel_3bPK3xyziS_dPKdPKfS5_PdS6_Pii_param_3,
	.param .u64 .ptr .align 1 _Z9kernel_3bPK3xyziS_dPKdPKfS5_PdS6_Pii_param_4,
	.param .u64 .ptr .align 1 _Z9kernel_3bPK3xyziS_dPKdPKfS5_PdS6_Pii_param_5,
	.param .u64 .ptr .align 1 _Z9kernel_3bPK3xyziS_dPKdPKfS5_PdS6_Pii_param_6,
	.param .u64 .ptr .align 1 _Z9kernel_3bPK3xyziS_dPKdPKfS5_PdS6_Pii_param_7,
	.param .u64 .ptr .align 1 _Z9kernel_3bPK3xyziS_dPKdPKfS5_PdS6_Pii_param_8,
	.param .u64 .ptr .align 1 _Z9kernel_3bPK3xyziS_dPKdPKfS5_PdS6_Pii_param_9,
	.param .u32 _Z9kernel_3bPK3xyziS_dPKdPKfS5_PdS6_Pii_param_10
)
{
	.reg .pred 	%p<41>;
	.reg .b16 	%rs<5>;
	.reg .b32 	%r<188>;
	.reg .b32 	%f<25>;
	.reg .b64 	%rd<66>;
	.reg .b64 	%fd<357>;

	ld.param.f64 	%fd75, [_Z9kernel_3bPK3xyziS_dPKdPKfS5_PdS6_Pii_param_2+16];
	ld.param.f64 	%fd74, [_Z9kernel_3bPK3xyziS_dPKdPKfS5_PdS6_Pii_param_2+8];
	ld.param.f64 	%fd73, [_Z9kernel_3bPK3xyziS_dPKdPKfS5_PdS6_Pii_param_2];
	ld.param.u64 	%rd14, [_Z9kernel_3bPK3xyziS_dPKdPKfS5_PdS6_Pii_param_0];
	ld.param.u32 	%r45, [_Z9kernel_3bPK3xyziS_dPKdPKfS5_PdS6_Pii_param_1];
	ld.param.f64 	%fd76, [_Z9kernel_3bPK3xyziS_dPKdPKfS5_PdS6_Pii_param_3];
	ld.param.u64 	%rd18, [_Z9kernel_3bPK3xyziS_dPKdPKfS5_PdS6_Pii_param_4];
	ld.param.u64 	%rd19, [_Z9kernel_3bPK3xyziS_dPKdPKfS5_PdS6_Pii_param_5];
	ld.param.u64 	%rd20, [_Z9kernel_3bPK3xyziS_dPKdPKfS5_PdS6_Pii_param_6];
	ld.param.u64 	%rd16, [_Z9kernel_3bPK3xyziS_dPKdPKfS5_PdS6_Pii_param_8];
	ld.param.u64 	%rd17, [_Z9kernel_3bPK3xyziS_dPKdPKfS5_PdS6_Pii_param_9];
	ld.param.u32 	%r47, [_Z9kernel_3bPK3xyziS_dPKdPKfS5_PdS6_Pii_param_10];
	cvta.to.global.u64 	%rd1, %rd19;
	cvta.to.global.u64 	%rd2, %rd18;
	cvta.to.global.u64 	%rd3, %rd20;
	add.s32 	%r1, %r45, -1;
	mul.wide.s32 	%rd21, %r1, %r45;
	add.s32 	%r2, %r45, -2;
	cvt.s64.s32 	%rd22, %r2;
	mul.lo.s64 	%rd23, %rd21, %rd22;
	mul.hi.s64 	%rd24, %rd23, 3074457345618258603;
	shr.u64 	%rd25, %rd24, 63;
	add.s64 	%rd26, %rd24, %rd25;
	mov.u32 	%r53, %ctaid.x;
	mov.u32 	%r54, %ntid.x;
	mov.u32 	%r55, %tid.x;
	mad.lo.s32 	%r56, %r53, %r54, %r55;
	cvt.u64.u32 	%rd65, %r56;
	setp.le.s64 	%p1, %rd26, %rd65;
	@%p1 bra 	$L__BB1_40;
	setp.lt.s32 	%p2, %r45, 3;
	mov.b32 	%r183, 0;
	@%p2 bra 	$L__BB1_5;
	mov.b32 	%r182, 0;
$L__BB1_3:
	not.b32 	%r59, %r182;
	add.s32 	%r60, %r45, %r59;
	sub.s32 	%r61, %r2, %r182;
	mul.wide.s32 	%rd27, %r60, %r61;
	shr.u64 	%rd28, %rd27, 63;
	add.s64 	%rd29, %rd27, %rd28;
	shr.s64 	%rd6, %rd29, 1;
	setp.lt.s64 	%p3, %rd65, %rd6;
	mov.u32 	%r183, %r182;
	@%p3 bra 	$L__BB1_5;
	sub.s64 	%rd65, %rd65, %rd6;
	add.s32 	%r182, %r182, 1;
	setp.ne.s32 	%p4, %r182, %r2;
	mov.u32 	%r183, %r2;
	@%p4 bra 	$L__BB1_3;
$L__BB1_5:
	add.s32 	%r187, %r183, 1;
	setp.ge.s32 	%p5, %r187, %r1;
	mov.u32 	%r186, %r183;
	@%p5 bra 	$L__BB1_9;
	mov.u32 	%r184, %r187;
	mov.u32 	%r185, %r183;
$L__BB1_7:
	mov.u32 	%r187, %r184;
	sub.s32 	%r62, %r2, %r185;
	cvt.s64.s32 	%rd10, %r62;
	setp.lt.s64 	%p6, %rd65, %rd10;
	mov.u32 	%r186, %r185;
	@%p6 bra 	$L__BB1_9;
	sub.s64 	%rd65, %rd65, %rd10;
	add.s32 	%r184, %r187, 1;
	setp.ne.s32 	%p7, %r184, %r1;
	mov.u32 	%r185, %r187;
	mov.u32 	%r186, %r2;
	mov.u32 	%r187, %r1;
	@%p7 bra 	$L__BB1_7;
$L__BB1_9:
	cvta.to.global.u64 	%rd30, %rd14;
	cvt.u32.u64 	%r63, %rd65;
	add.s32 	%r64, %r186, %r63;
	add.s32 	%r65, %r64, 2;
	mul.wide.u32 	%rd31, %r183, 32;
	add.s64 	%rd32, %rd30, %rd31;
	ld.global.u32 	%r12, [%rd32+24];
	mul.wide.u32 	%rd33, %r187, 32;
	add.s64 	%rd34, %rd30, %rd33;
	ld.global.u32 	%r13, [%rd34+24];
	mul.wide.s32 	%rd35, %r65, 32;
	add.s64 	%rd36, %rd30, %rd35;
	add.s64 	%rd13, %rd36, 24;
	ld.global.u32 	%r14, [%rd36+24];
	min.s32 	%r66, %r12, %r13;
	max.s32 	%r67, %r12, %r13;
	mad.lo.s32 	%r15, %r66, %r47, %r67;
	mul.wide.s32 	%rd37, %r15, 4;
	add.s64 	%rd38, %rd3, %rd37;
	ld.global.f32 	%f10, [%rd38];
	mul.wide.s32 	%rd39, %r15, 8;
	add.s64 	%rd40, %rd2, %rd39;
	ld.global.f64 	%fd1, [%rd40];
	ld.global.f64 	%fd2, [%rd32];
	ld.global.f64 	%fd3, [%rd34];
	sub.f64 	%fd77, %fd2, %fd3;
	ld.global.f64 	%fd4, [%rd32+8];
	ld.global.f64 	%fd5, [%rd34+8];
	sub.f64 	%fd78, %fd4, %fd5;
	ld.global.f64 	%fd6, [%rd32+16];
	ld.global.f64 	%fd7, [%rd34+16];
	sub.f64 	%fd79, %fd6, %fd7;
	div.rn.f64 	%fd80, %fd77, %fd73;
	mov.f64 	%fd81, 0d3FE0000000000000;
	copysign.f64 	%fd82, %fd80, %fd81;
	add.rz.f64 	%fd83, %fd80, %fd82;
	cvt.rzi.f64.f64 	%fd84, %fd83;
	mul.f64 	%fd85, %fd73, %fd84;
	sub.f64 	%fd86, %fd77, %fd85;
	div.rn.f64 	%fd87, %fd78, %fd74;
	copysign.f64 	%fd88, %fd87, %fd81;
	add.rz.f64 	%fd89, %fd87, %fd88;
	cvt.rzi.f64.f64 	%fd90, %fd89;
	mul.f64 	%fd91, %fd74, %fd90;
	sub.f64 	%fd92, %fd78, %fd91;
	div.rn.f64 	%fd93, %fd79, %fd75;
	copysign.f64 	%fd94, %fd93, %fd81;
	add.rz.f64 	%fd95, %fd93, %fd94;
	cvt.rzi.f64.f64 	%fd96, %fd95;
	mul.f64 	%fd97, %fd75, %fd96;
	sub.f64 	%fd98, %fd79, %fd97;
	mul.f64 	%fd99, %fd92, %fd92;
	fma.rn.f64 	%fd100, %fd86, %fd86, %fd99;
	fma.rn.f64 	%fd101, %fd98, %fd98, %fd100;
	sqrt.rn.f64 	%fd102, %fd101;
	setp.lt.f64 	%p8, %fd102, %fd1;
	selp.f64 	%fd103, 0d4197D78400000000, %fd102, %p8;
	cvt.f64.f32 	%fd104, %f10;
	mul.f64 	%fd8, %fd103, %fd104;
	setp.ge.f64 	%p9, %fd103, %fd76;
	@%p9 bra 	$L__BB1_40;
	min.s32 	%r68, %r12, %r14;
	max.s32 	%r69, %r12, %r14;
	mad.lo.s32 	%r16, %r68, %r47, %r69;
	mul.wide.s32 	%rd41, %r16, 4;
	add.s64 	%rd42, %rd3, %rd41;
	ld.global.f32 	%f11, [%rd42];
	mul.wide.s32 	%rd43, %r16, 8;
	add.s64 	%rd44, %rd2, %rd43;
	ld.global.f64 	%fd9, [%rd44];
	ld.global.f64 	%fd10, [%rd13+-24];
	sub.f64 	%fd105, %fd2, %fd10;
	ld.global.f64 	%fd11, [%rd13+-16];
	sub.f64 	%fd106, %fd4, %fd11;
	ld.global.f64 	%fd12, [%rd13+-8];
	sub.f64 	%fd107, %fd6, %fd12;
	div.rn.f64 	%fd108, %fd105, %fd73;
	mov.f64 	%fd109, 0d3FE0000000000000;
	copysign.f64 	%fd110, %fd108, %fd109;
	add.rz.f64 	%fd111, %fd108, %fd110;
	cvt.rzi.f64.f64 	%fd112, %fd111;
	mul.f64 	%fd113, %fd73, %fd112;
	sub.f64 	%fd114, %fd105, %fd113;
	div.rn.f64 	%fd115, %fd106, %fd74;
	copysign.f64 	%fd116, %fd115, %fd109;
	add.rz.f64 	%fd117, %fd115, %fd116;
	cvt.rzi.f64.f64 	%fd118, %fd117;
	mul.f64 	%fd119, %fd74, %fd118;
	sub.f64 	%fd120, %fd106, %fd119;
	div.rn.f64 	%fd121, %fd107, %fd75;
	copysign.f64 	%fd122, %fd121, %fd109;
	add.rz.f64 	%fd123, %fd121, %fd122;
	cvt.rzi.f64.f64 	%fd124, %fd123;
	mul.f64 	%fd125, %fd75, %fd124;
	sub.f64 	%fd126, %fd107, %fd125;
	mul.f64 	%fd127, %fd120, %fd120;
	fma.rn.f64 	%fd128, %fd114, %fd114, %fd127;
	fma.rn.f64 	%fd129, %fd126, %fd126, %fd128;
	sqrt.rn.f64 	%fd130, %fd129;
	setp.lt.f64 	%p10, %fd130, %fd9;
	selp.f64 	%fd131, 0d4197D78400000000, %fd130, %p10;
	cvt.f64.f32 	%fd132, %f11;
	mul.f64 	%fd13, %fd131, %fd132;
	setp.ge.f64 	%p11, %fd131, %fd76;
	@%p11 bra 	$L__BB1_40;
	min.s32 	%r70, %r13, %r14;
	max.s32 	%r71, %r13, %r14;
	mad.lo.s32 	%r17, %r70, %r47, %r71;
	mul.wide.s32 	%rd45, %r17, 4;
	add.s64 	%rd46, %rd3, %rd45;
	ld.global.f32 	%f12, [%rd46];
	mul.wide.s32 	%rd47, %r17, 8;
	add.s64 	%rd48, %rd2, %rd47;
	ld.global.f64 	%fd14, [%rd48];
	sub.f64 	%fd133, %fd3, %fd10;
	sub.f64 	%fd134, %fd5, %fd11;
	sub.f64 	%fd135, %fd7, %fd12;
	div.rn.f64 	%fd136, %fd133, %fd73;
	mov.f64 	%fd137, 0d3FE0000000000000;
	copysign.f64 	%fd138, %fd136, %fd137;
	add.rz.f64 	%fd139, %fd136, %fd138;
	cvt.rzi.f64.f64 	%fd140, %fd139;
	mul.f64 	%fd141, %fd73, %fd140;
	sub.f64 	%fd142, %fd133, %fd141;
	div.rn.f64 	%fd143, %fd134, %fd74;
	copysign.f64 	%fd144, %fd143, %fd137;
	add.rz.f64 	%fd145, %fd143, %fd144;
	cvt.rzi.f64.f64 	%fd146, %fd145;
	mul.f64 	%fd147, %fd74, %fd146;
	sub.f64 	%fd148, %fd134, %fd147;
	div.rn.f64 	%fd149, %fd135, %fd75;
	copysign.f64 	%fd150, %fd149, %fd137;
	add.rz.f64 	%fd151, %fd149, %fd150;
	cvt.rzi.f64.f64 	%fd152, %fd151;
	mul.f64 	%fd153, %fd75, %fd152;
	sub.f64 	%fd154, %fd135, %fd153;
	mul.f64 	%fd155, %fd148, %fd148;
	fma.rn.f64 	%fd156, %fd142, %fd142, %fd155;
	fma.rn.f64 	%fd157, %fd154, %fd154, %fd156;
	sqrt.rn.f64 	%fd158, %fd157;
	setp.lt.f64 	%p12, %fd158, %fd14;
	selp.f64 	%fd159, 0d4197D78400000000, %fd158, %p12;
	cvt.f64.f32 	%fd160, %f12;
	mul.f64 	%fd15, %fd159, %fd160;
	setp.ge.f64 	%p13, %fd159, %fd76;
	@%p13 bra 	$L__BB1_40;
	mul.wide.s32 	%rd49, %r15, 4;
	add.s64 	%rd50, %rd1, %rd49;
	ld.global.f32 	%f13, [%rd50];
	cvt.f64.f32 	%fd16, %f13;
	neg.f64 	%fd161, %fd1;
	div.rn.f64 	%fd17, %fd161, %fd16;
	fma.rn.f64 	%fd162, %fd17, 0d3FF71547652B82FE, 0d4338000000000000;
	{
	.reg .b32 %temp; 
	mov.b64 	{%r18, %temp}, %fd162;
	}
	mov.f64 	%fd163, 0dC338000000000000;
	add.rn.f64 	%fd164, %fd162, %fd163;
	fma.rn.f64 	%fd165, %fd164, 0dBFE62E42FEFA39EF, %fd17;
	fma.rn.f64 	%fd166, %fd164, 0dBC7ABC9E3B39803F, %fd165;
	fma.rn.f64 	%fd167, %fd166, 0d3E5ADE1569CE2BDF, 0d3E928AF3FCA213EA;
	fma.rn.f64 	%fd168, %fd167, %fd166, 0d3EC71DEE62401315;
	fma.rn.f64 	%fd169, %fd168, %fd166, 0d3EFA01997C89EB71;
	fma.rn.f64 	%fd170, %fd169, %fd166, 0d3F2A01A014761F65;
	fma.rn.f64 	%fd171, %fd170, %fd166, 0d3F56C16C1852B7AF;
	fma.rn.f64 	%fd172, %fd171, %fd166, 0d3F81111111122322;
	fma.rn.f64 	%fd173, %fd172, %fd166, 0d3FA55555555502A1;
	fma.rn.f64 	%fd174, %fd173, %fd166, 0d3FC5555555555511;
	fma.rn.f64 	%fd175, %fd174, %fd166, 0d3FE000000000000B;
	fma.rn.f64 	%fd176, %fd175, %fd166, 0d3FF0000000000000;
	fma.rn.f64 	%fd177, %fd176, %fd166, 0d3FF0000000000000;
	{
	.reg .b32 %temp; 
	mov.b64 	{%r19, %temp}, %fd177;
	}
	{
	.reg .b32 %temp; 
	mov.b64 	{%temp, %r20}, %fd177;
	}
	shl.b32 	%r72, %r18, 20;
	add.s32 	%r73, %r72, %r20;
	mov.b64 	%fd348, {%r19, %r73};
	{
	.reg .b32 %temp; 
	mov.b64 	{%temp, %r74}, %fd17;
	}
	mov.b32 	%f14, %r74;
	abs.f32 	%f1, %f14;
	setp.lt.f32 	%p14, %f1, 0f4086232B;
	@%p14 bra 	$L__BB1_15;
	setp.lt.f64 	%p15, %fd17, 0d0000000000000000;
	add.f64 	%fd178, %fd17, 0d7FF0000000000000;
	selp.f64 	%fd348, 0d0000000000000000, %fd178, %p15;
	setp.geu.f32 	%p16, %f1, 0f40874800;
	@%p16 bra 	$L__BB1_15;
	shr.u32 	%r75, %r18, 31;
	add.s32 	%r76, %r18, %r75;
	shr.s32 	%r77, %r76, 1;
	shl.b32 	%r78, %r77, 20;
	add.s32 	%r79, %r20, %r78;
	mov.b64 	%fd179, {%r19, %r79};
	sub.s32 	%r80, %r18, %r77;
	shl.b32 	%r81, %r80, 20;
	add.s32 	%r82, %r81, 1072693248;
	mov.b32 	%r83, 0;
	mov.b64 	%fd180, {%r83, %r82};
	mul.f64 	%fd348, %fd180, %fd179;
$L__BB1_15:
	neg.f64 	%fd22, %fd76;
	div.rn.f64 	%fd23, %fd22, %fd16;
	fma.rn.f64 	%fd181, %fd23, 0d3FF71547652B82FE, 0d4338000000000000;
	{
	.reg .b32 %temp; 
	mov.b64 	{%r21, %temp}, %fd181;
	}
	mov.f64 	%fd182, 0dC338000000000000;
	add.rn.f64 	%fd183, %fd181, %fd182;
	fma.rn.f64 	%fd184, %fd183, 0dBFE62E42FEFA39EF, %fd23;
	fma.rn.f64 	%fd185, %fd183, 0dBC7ABC9E3B39803F, %fd184;
	fma.rn.f64 	%fd186, %fd185, 0d3E5ADE1569CE2BDF, 0d3E928AF3FCA213EA;
	fma.rn.f64 	%fd187, %fd186, %fd185, 0d3EC71DEE62401315;
	fma.rn.f64 	%fd188, %fd187, %fd185, 0d3EFA01997C89EB71;
	fma.rn.f64 	%fd189, %fd188, %fd185, 0d3F2A01A014761F65;
	fma.rn.f64 	%fd190, %fd189, %fd185, 0d3F56C16C1852B7AF;
	fma.rn.f64 	%fd191, %fd190, %fd185, 0d3F81111111122322;
	fma.rn.f64 	%fd192, %fd191, %fd185, 0d3FA55555555502A1;
	fma.rn.f64 	%fd193, %fd192, %fd185, 0d3FC5555555555511;
	fma.rn.f64 	%fd194, %fd193, %fd185, 0d3FE000000000000B;
	fma.rn.f64 	%fd195, %fd194, %fd185, 0d3FF0000000000000;
	fma.rn.f64 	%fd196, %fd195, %fd185, 0d3FF0000000000000;
	{
	.reg .b32 %temp; 
	mov.b64 	{%r22, %temp}, %fd196;
	}
	{
	.reg .b32 %temp; 
	mov.b64 	{%temp, %r23}, %fd196;
	}
	shl.b32 	%r84, %r21, 20;
	add.s32 	%r85, %r84, %r23;
	mov.b64 	%fd349, {%r22, %r85};
	{
	.reg .b32 %temp; 
	mov.b64 	{%temp, %r86}, %fd23;
	}
	mov.b32 	%f15, %r86;
	abs.f32 	%f2, %f15;
	setp.lt.f32 	%p17, %f2, 0f4086232B;
	@%p17 bra 	$L__BB1_18;
	setp.lt.f64 	%p18, %fd23, 0d0000000000000000;
	add.f64 	%fd197, %fd23, 0d7FF0000000000000;
	selp.f64 	%fd349, 0d0000000000000000, %fd197, %p18;
	setp.geu.f32 	%p19, %f2, 0f40874800;
	@%p19 bra 	$L__BB1_18;
	shr.u32 	%r87, %r21, 31;
	add.s32 	%r88, %r21, %r87;
	shr.s32 	%r89, %r88, 1;
	shl.b32 	%r90, %r89, 20;
	add.s32 	%r91, %r23, %r90;
	mov.b64 	%fd198, {%r22, %r91};
	sub.s32 	%r92, %r21, %r89;
	shl.b32 	%r93, %r92, 20;
	add.s32 	%r94, %r93, 1072693248;
	mov.b32 	%r95, 0;
	mov.b64 	%fd199, {%r95, %r94};
	mul.f64 	%fd349, %fd199, %fd198;
$L__BB1_18:
	add.f64 	%fd200, %fd348, %fd349;
	mul.f64 	%fd28, %fd200, 0d3FE0000000000000;
	sub.f64 	%fd29, %fd349, %fd348;
	neg.f64 	%fd201, %fd8;
	div.rn.f64 	%fd30, %fd201, %fd16;
	fma.rn.f64 	%fd202, %fd30, 0d3FF71547652B82FE, 0d4338000000000000;
	{
	.reg .b32 %temp; 
	mov.b64 	{%r24, %temp}, %fd202;
	}
	mov.f64 	%fd203, 0dC338000000000000;
	add.rn.f64 	%fd204, %fd202, %fd203;
	fma.rn.f64 	%fd205, %fd204, 0dBFE62E42FEFA39EF, %fd30;
	fma.rn.f64 	%fd206, %fd204, 0dBC7ABC9E3B39803F, %fd205;
	fma.rn.f64 	%fd207, %fd206, 0d3E5ADE1569CE2BDF, 0d3E928AF3FCA213EA;
	fma.rn.f64 	%fd208, %fd207, %fd206, 0d3EC71DEE62401315;
	fma.rn.f64 	%fd209, %fd208, %fd206, 0d3EFA01997C89EB71;
	fma.rn.f64 	%fd210, %fd209, %fd206, 0d3F2A01A014761F65;
	fma.rn.f64 	%fd211, %fd210, %fd206, 0d3F56C16C1852B7AF;
	fma.rn.f64 	%fd212, %fd211, %fd206, 0d3F81111111122322;
	fma.rn.f64 	%fd213, %fd212, %fd206, 0d3FA55555555502A1;
	fma.rn.f64 	%fd214, %fd213, %fd206, 0d3FC5555555555511;
	fma.rn.f64 	%fd215, %fd214, %fd206, 0d3FE000000000000B;
	fma.rn.f64 	%fd216, %fd215, %fd206, 0d3FF0000000000000;
	fma.rn.f64 	%fd217, %fd216, %fd206, 0d3FF0000000000000;
	{
	.reg .b32 %temp; 
	mov.b64 	{%r25, %temp}, %fd217;
	}
	{
	.reg .b32 %temp; 
	mov.b64 	{%temp, %r26}, %fd217;
	}
	shl.b32 	%r96, %r24, 20;
	add.s32 	%r97, %r96, %r26;
	mov.b64 	%fd350, {%r25, %r97};
	{
	.reg .b32 %temp; 
	mov.b64 	{%temp, %r98}, %fd30;
	}
	mov.b32 	%f16, %r98;
	abs.f32 	%f3, %f16;
	setp.lt.f32 	%p20, %f3, 0f4086232B;
	@%p20 bra 	$L__BB1_21;
	setp.lt.f64 	%p21, %fd30, 0d0000000000000000;
	add.f64 	%fd218, %fd30, 0d7FF0000000000000;
	selp.f64 	%fd350, 0d0000000000000000, %fd218, %p21;
	setp.geu.f32 	%p22, %f3, 0f40874800;
	@%p22 bra 	$L__BB1_21;
	shr.u32 	%r99, %r24, 31;
	add.s32 	%r100, %r24, %r99;
	shr.s32 	%r101, %r100, 1;
	shl.b32 	%r102, %r101, 20;
	add.s32 	%r103, %r26, %r102;
	mov.b64 	%fd219, {%r25, %r103};
	sub.s32 	%r104, %r24, %r101;
	shl.b32 	%r105, %r104, 20;
	add.s32 	%r106, %r105, 1072693248;
	mov.b32 	%r107, 0;
	mov.b64 	%fd220, {%r107, %r106};
	mul.f64 	%fd350, %fd220, %fd219;
$L__BB1_21:
	sub.f64 	%fd221, %fd350, %fd28;
	mul.f64 	%fd222, %fd29, 0dBFE0000000000000;
	div.rn.f64 	%fd35, %fd221, %fd222;
	add.s64 	%rd52, %rd1, %rd41;
	ld.global.f32 	%f17, [%rd52];
	cvt.f64.f32 	%fd36, %f17;
	neg.f64 	%fd223, %fd9;
	div.rn.f64 	%fd37, %fd223, %fd36;
	fma.rn.f64 	%fd224, %fd37, 0d3FF71547652B82FE, 0d4338000000000000;
	{
	.reg .b32 %temp; 
	mov.b64 	{%r27, %temp}, %fd224;
	}
	mov.f64 	%fd225, 0dC338000000000000;
	add.rn.f64 	%fd226, %fd224, %fd225;
	fma.rn.f64 	%fd227, %fd226, 0dBFE62E42FEFA39EF, %fd37;
	fma.rn.f64 	%fd228, %fd226, 0dBC7ABC9E3B39803F, %fd227;
	fma.rn.f64 	%fd229, %fd228, 0d3E5ADE1569CE2BDF, 0d3E928AF3FCA213EA;
	fma.rn.f64 	%fd230, %fd229, %fd228, 0d3EC71DEE62401315;
	fma.rn.f64 	%fd231, %fd230, %fd228, 0d3EFA01997C89EB71;
	fma.rn.f64 	%fd232, %fd231, %fd228, 0d3F2A01A014761F65;
	fma.rn.f64 	%fd233, %fd232, %fd228, 0d3F56C16C1852B7AF;
	fma.rn.f64 	%fd234, %fd233, %fd228, 0d3F81111111122322;
	fma.rn.f64 	%fd235, %fd234, %fd228, 0d3FA55555555502A1;
	fma.rn.f64 	%fd236, %fd235, %fd228, 0d3FC5555555555511;
	fma.rn.f64 	%fd237, %fd236, %fd228, 0d3FE000000000000B;
	fma.rn.f64 	%fd238, %fd237, %fd228, 0d3FF0000000000000;
	fma.rn.f64 	%fd239, %fd238, %fd228, 0d3FF0000000000000;
	{
	.reg .b32 %temp; 
	mov.b64 	{%r28, %temp}, %fd239;
	}
	{
	.reg .b32 %temp; 
	mov.b64 	{%temp, %r29}, %fd239;
	}
	shl.b32 	%r108, %r27, 20;
	add.s32 	%r109, %r108, %r29;
	mov.b64 	%fd351, {%r28, %r109};
	{
	.reg .b32 %temp; 
	mov.b64 	{%temp, %r110}, %fd37;
	}
	mov.b32 	%f18, %r110;
	abs.f32 	%f4, %f18;
	setp.lt.f32 	%p23, %f4, 0f4086232B;
	@%p23 bra 	$L__BB1_24;
	setp.lt.f64 	%p24, %fd37, 0d0000000000000000;
	add.f64 	%fd240, %fd37, 0d7FF0000000000000;
	selp.f64 	%fd351, 0d0000000000000000, %fd240, %p24;
	setp.geu.f32 	%p25, %f4, 0f40874800;
	@%p25 bra 	$L__BB1_24;
	shr.u32 	%r111, %r27, 31;
	add.s32 	%r112, %r27, %r111;
	shr.s32 	%r113, %r112, 1;
	shl.b32 	%r114, %r113, 20;
	add.s32 	%r115, %r29, %r114;
	mov.b64 	%fd241, {%r28, %r115};
	sub.s32 	%r116, %r27, %r113;
	shl.b32 	%r117, %r116, 20;
	add.s32 	%r118, %r117, 1072693248;
	mov.b32 	%r119, 0;
	mov.b64 	%fd242, {%r119, %r118};
	mul.f64 	%fd351, %fd242, %fd241;
$L__BB1_24:
	div.rn.f64 	%fd42, %fd22, %fd36;
	fma.rn.f64 	%fd243, %fd42, 0d3FF71547652B82FE, 0d4338000000000000;
	{
	.reg .b32 %temp; 
	mov.b64 	{%r30, %temp}, %fd243;
	}
	mov.f64 	%fd244, 0dC338000000000000;
	add.rn.f64 	%fd245, %fd243, %fd244;
	fma.rn.f64 	%fd246, %fd245, 0dBFE62E42FEFA39EF, %fd42;
	fma.rn.f64 	%fd247, %fd245, 0dBC7ABC9E3B39803F, %fd246;
	fma.rn.f64 	%fd248, %fd247, 0d3E5ADE1569CE2BDF, 0d3E928AF3FCA213EA;
	fma.rn.f64 	%fd249, %fd248, %fd247, 0d3EC71DEE62401315;
	fma.rn.f64 	%fd250, %fd249, %fd247, 0d3EFA01997C89EB71;
	fma.rn.f64 	%fd251, %fd250, %fd247, 0d3F2A01A014761F65;
	fma.rn.f64 	%fd252, %fd251, %fd247, 0d3F56C16C1852B7AF;
	fma.rn.f64 	%fd253, %fd252, %fd247, 0d3F81111111122322;
	fma.rn.f64 	%fd254, %fd253, %fd247, 0d3FA55555555502A1;
	fma.rn.f64 	%fd255, %fd254, %fd247, 0d3FC5555555555511;
	fma.rn.f64 	%fd256, %fd255, %fd247, 0d3FE000000000000B;
	fma.rn.f64 	%fd257, %fd256, %fd247, 0d3FF0000000000000;
	fma.rn.f64 	%fd258, %fd257, %fd247, 0d3FF0000000000000;
	{
	.reg .b32 %temp; 
	mov.b64 	{%r31, %temp}, %fd258;
	}
	{
	.reg .b32 %temp; 
	mov.b64 	{%temp, %r32}, %fd258;
	}
	shl.b32 	%r120, %r30, 20;
	add.s32 	%r121, %r120, %r32;
	mov.b64 	%fd352, {%r31, %r121};
	{
	.reg .b32 %temp; 
	mov.b64 	{%temp, %r122}, %fd42;
	}
	mov.b32 	%f19, %r122;
	abs.f32 	%f5, %f19;
	setp.lt.f32 	%p26, %f5, 0f4086232B;
	@%p26 bra 	$L__BB1_27;
	setp.lt.f64 	%p27, %fd42, 0d0000000000000000;
	add.f64 	%fd259, %fd42, 0d7FF0000000000000;
	selp.f64 	%fd352, 0d0000000000000000, %fd259, %p27;
	setp.geu.f32 	%p28, %f5, 0f40874800;
	@%p28 bra 	$L__BB1_27;
	shr.u32 	%r123, %r30, 31;
	add.s32 	%r124, %r30, %r123;
	shr.s32 	%r125, %r124, 1;
	shl.b32 	%r126, %r125, 20;
	add.s32 	%r127, %r32, %r126;
	mov.b64 	%fd260, {%r31, %r127};
	sub.s32 	%r128, %r30, %r125;
	shl.b32 	%r129, %r128, 20;
	add.s32 	%r130, %r129, 1072693248;
	mov.b32 	%r131, 0;
	mov.b64 	%fd261, {%r131, %r130};
	mul.f64 	%fd352, %fd261, %fd260;
$L__BB1_27:
	add.f64 	%fd262, %fd351, %fd352;
	mul.f64 	%fd47, %fd262, 0d3FE0000000000000;
	sub.f64 	%fd48, %fd352, %fd351;
	neg.f64 	%fd263, %fd13;
	div.rn.f64 	%fd49, %fd263, %fd36;
	fma.rn.f64 	%fd264, %fd49, 0d3FF71547652B82FE, 0d4338000000000000;
	{
	.reg .b32 %temp; 
	mov.b64 	{%r33, %temp}, %fd264;
	}
	mov.f64 	%fd265, 0dC338000000000000;
	add.rn.f64 	%fd266, %fd264, %fd265;
	fma.rn.f64 	%fd267, %fd266, 0dBFE62E42FEFA39EF, %fd49;
	fma.rn.f64 	%fd268, %fd266, 0dBC7ABC9E3B39803F, %fd267;
	fma.rn.f64 	%fd269, %fd268, 0d3E5ADE1569CE2BDF, 0d3E928AF3FCA213EA;
	fma.rn.f64 	%fd270, %fd269, %fd268, 0d3EC71DEE62401315;
	fma.rn.f64 	%fd271, %fd270, %fd268, 0d3EFA01997C89EB71;
	fma.rn.f64 	%fd272, %fd271, %fd268, 0d3F2A01A014761F65;
	fma.rn.f64 	%fd273, %fd272, %fd268, 0d3F56C16C1852B7AF;
	fma.rn.f64 	%fd274, %fd273, %fd268, 0d3F81111111122322;
	fma.rn.f64 	%fd275, %fd274, %fd268, 0d3FA55555555502A1;
	fma.rn.f64 	%fd276, %fd275, %fd268, 0d3FC5555555555511;
	fma.rn.f64 	%fd277, %fd276, %fd268, 0d3FE000000000000B;
	fma.rn.f64 	%fd278, %fd277, %fd268, 0d3FF0000000000000;
	fma.rn.f64 	%fd279, %fd278, %fd268, 0d3FF0000000000000;
	{
	.reg .b32 %temp; 
	mov.b64 	{%r34, %temp}, %fd279;
	}
	{
	.reg .b32 %temp; 
	mov.b64 	{%temp, %r35}, %fd279;
	}
	shl.b32 	%r132, %r33, 20;
	add.s32 	%r133, %r132, %r35;
	mov.b64 	%fd353, {%r34, %r133};
	{
	.reg .b32 %temp; 
	mov.b64 	{%temp, %r134}, %fd49;
	}
	mov.b32 	%f20, %r134;
	abs.f32 	%f6, %f20;
	setp.lt.f32 	%p29, %f6, 0f4086232B;
	@%p29 bra 	$L__BB1_30;
	setp.lt.f64 	%p30, %fd49, 0d0000000000000000;
	add.f64 	%fd280, %fd49, 0d7FF0000000000000;
	selp.f64 	%fd353, 0d0000000000000000, %fd280, %p30;
	setp.geu.f32 	%p31, %f6, 0f40874800;
	@%p31 bra 	$L__BB1_30;
	shr.u32 	%r135, %r33, 31;
	add.s32 	%r136, %r33, %r135;
	shr.s32 	%r137, %r136, 1;
	shl.b32 	%r138, %r137, 20;
	add.s32 	%r139, %r35, %r138;
	mov.b64 	%fd281, {%r34, %r139};
	sub.s32 	%r140, %r33, %r137;
	shl.b32 	%r141, %r140, 20;
	add.s32 	%r142, %r141, 1072693248;
	mov.b32 	%r143, 0;
	mov.b64 	%fd282, {%r143, %r142};
	mul.f64 	%fd353, %fd282, %fd281;
$L__BB1_30:
	sub.f64 	%fd283, %fd353, %fd47;
	mul.f64 	%fd284, %fd48, 0dBFE0000000000000;
	div.rn.f64 	%fd54, %fd283, %fd284;
	add.s64 	%rd54, %rd1, %rd45;
	ld.global.f32 	%f21, [%rd54];
	cvt.f64.f32 	%fd55, %f21;
	neg.f64 	%fd285, %fd14;
	div.rn.f64 	%fd56, %fd285, %fd55;
	fma.rn.f64 	%fd286, %fd56, 0d3FF71547652B82FE, 0d4338000000000000;
	{
	.reg .b32 %temp; 
	mov.b64 	{%r36, %temp}, %fd286;
	}
	mov.f64 	%fd287, 0dC338000000000000;
	add.rn.f64 	%fd288, %fd286, %fd287;
	fma.rn.f64 	%fd289, %fd288, 0dBFE62E42FEFA39EF, %fd56;
	fma.rn.f64 	%fd290, %fd288, 0dBC7ABC9E3B39803F, %fd289;
	fma.rn.f64 	%fd291, %fd290, 0d3E5ADE1569CE2BDF, 0d3E928AF3FCA213EA;
	fma.rn.f64 	%fd292, %fd291, %fd290, 0d3EC71DEE62401315;
	fma.rn.f64 	%fd293, %fd292, %fd290, 0d3EFA01997C89EB71;
	fma.rn.f64 	%fd294, %fd293, %fd290, 0d3F2A01A014761F65;
	fma.rn.f64 	%fd295, %fd294, %fd290, 0d3F56C16C1852B7AF;
	fma.rn.f64 	%fd296, %fd295, %fd290, 0d3F81111111122322;
	fma.rn.f64 	%fd297, %fd296, %fd290, 0d3FA55555555502A1;
	fma.rn.f64 	%fd298, %fd297, %fd290, 0d3FC5555555555511;
	fma.rn.f64 	%fd299, %fd298, %fd290, 0d3FE000000000000B;
	fma.rn.f64 	%fd300, %fd299, %fd290, 0d3FF0000000000000;
	fma.rn.f64 	%fd301, %fd300, %fd290, 0d3FF0000000000000;
	{
	.reg .b32 %temp; 
	mov.b64 	{%r37, %temp}, %fd301;
	}
	{
	.reg .b32 %temp; 
	mov.b64 	{%temp, %r38}, %fd301;
	}
	shl.b32 	%r144, %r36, 20;
	add.s32 	%r145, %r144, %r38;
	mov.b64 	%fd354, {%r37, %r145};
	{
	.reg .b32 %temp; 
	mov.b64 	{%temp, %r146}, %fd56;
	}
	mov.b32 	%f22, %r146;
	abs.f32 	%f7, %f22;
	setp.lt.f32 	%p32, %f7, 0f4086232B;
	@%p32 bra 	$L__BB1_33;
	setp.lt.f64 	%p33, %fd56, 0d0000000000000000;
	add.f64 	%fd302, %fd56, 0d7FF0000000000000;
	selp.f64 	%fd354, 0d0000000000000000, %fd302, %p33;
	setp.geu.f32 	%p34, %f7, 0f40874800;
	@%p34 bra 	$L__BB1_33;
	shr.u32 	%r147, %r36, 31;
	add.s32 	%r148, %r36, %r147;
	shr.s32 	%r149, %r148, 1;
	shl.b32 	%r150, %r149, 20;
	add.s32 	%r151, %r38, %r150;
	mov.b64 	%fd303, {%r37, %r151};
	sub.s32 	%r152, %r36, %r149;
	shl.b32 	%r153, %r152, 20;
	add.s32 	%r154, %r153, 1072693248;
	mov.b32 	%r155, 0;
	mov.b64 	%fd304, {%r155, %r154};
	mul.f64 	%fd354, %fd304, %fd303;
$L__BB1_33:
	div.rn.f64 	%fd61, %fd22, %fd55;
	fma.rn.f64 	%fd305, %fd61, 0d3FF71547652B82FE, 0d4338000000000000;
	{
	.reg .b32 %temp; 
	mov.b64 	{%r39, %temp}, %fd305;
	}
	mov.f64 	%fd306, 0dC338000000000000;
	add.rn.f64 	%fd307, %fd305, %fd306;
	fma.rn.f64 	%fd308, %fd307, 0dBFE62E42FEFA39EF, %fd61;
	fma.rn.f64 	%fd309, %fd307, 0dBC7ABC9E3B39803F, %fd308;
	fma.rn.f64 	%fd310, %fd309, 0d3E5ADE1569CE2BDF, 0d3E928AF3FCA213EA;
	fma.rn.f64 	%fd311, %fd310, %fd309, 0d3EC71DEE62401315;
	fma.rn.f64 	%fd312, %fd311, %fd309, 0d3EFA01997C89EB71;
	fma.rn.f64 	%fd313, %fd312, %fd309, 0d3F2A01A014761F65;
	fma.rn.f64 	%fd314, %fd313, %fd309, 0d3F56C16C1852B7AF;
	fma.rn.f64 	%fd315, %fd314, %fd309, 0d3F81111111122322;
	fma.rn.f64 	%fd316, %fd315, %fd309, 0d3FA55555555502A1;
	fma.rn.f64 	%fd317, %fd316, %fd309, 0d3FC5555555555511;
	fma.rn.f64 	%fd318, %fd317, %fd309, 0d3FE000000000000B;
	fma.rn.f64 	%fd319, %fd318, %fd309, 0d3FF0000000000000;
	fma.rn.f64 	%fd320, %fd319, %fd309, 0d3FF0000000000000;
	{
	.reg .b32 %temp; 
	mov.b64 	{%r40, %temp}, %fd320;
	}
	{
	.reg .b32 %temp; 
	mov.b64 	{%temp, %r41}, %fd320;
	}
	shl.b32 	%r156, %r39, 20;
	add.s32 	%r157, %r156, %r41;
	mov.b64 	%fd355, {%r40, %r157};
	{
	.reg .b32 %temp; 
	mov.b64 	{%temp, %r158}, %fd61;
	}
	mov.b32 	%f23, %r158;
	abs.f32 	%f8, %f23;
	setp.lt.f32 	%p35, %f8, 0f4086232B;
	@%p35 bra 	$L__BB1_36;
	setp.lt.f64 	%p36, %fd61, 0d0000000000000000;
	add.f64 	%fd321, %fd61, 0d7FF0000000000000;
	selp.f64 	%fd355, 0d0000000000000000, %fd321, %p36;
	setp.geu.f32 	%p37, %f8, 0f40874800;
	@%p37 bra 	$L__BB1_36;
	shr.u32 	%r159, %r39, 31;
	add.s32 	%r160, %r39, %r159;
	shr.s32 	%r161, %r160, 1;
	shl.b32 	%r162, %r161, 20;
	add.s32 	%r163, %r41, %r162;
	mov.b64 	%fd322, {%r40, %r163};
	sub.s32 	%r164, %r39, %r161;
	shl.b32 	%r165, %r164, 20;
	add.s32 	%r166, %r165, 1072693248;
	mov.b32 	%r167, 0;
	mov.b64 	%fd323, {%r167, %r166};
	mul.f64 	%fd355, %fd323, %fd322;
$L__BB1_36:
	add.f64 	%fd324, %fd354, %fd355;
	mul.f64 	%fd66, %fd324, 0d3FE0000000000000;
	sub.f64 	%fd67, %fd355, %fd354;
	neg.f64 	%fd325, %fd15;
	div.rn.f64 	%fd68, %fd325, %fd55;
	fma.rn.f64 	%fd326, %fd68, 0d3FF71547652B82FE, 0d4338000000000000;
	{
	.reg .b32 %temp; 
	mov.b64 	{%r42, %temp}, %fd326;
	}
	mov.f64 	%fd327, 0dC338000000000000;
	add.rn.f64 	%fd328, %fd326, %fd327;
	fma.rn.f64 	%fd329, %fd328, 0dBFE62E42FEFA39EF, %fd68;
	fma.rn.f64 	%fd330, %fd328, 0dBC7ABC9E3B39803F, %fd329;
	fma.rn.f64 	%fd331, %fd330, 0d3E5ADE1569CE2BDF, 0d3E928AF3FCA213EA;
	fma.rn.f64 	%fd332, %fd331, %fd330, 0d3EC71DEE62401315;
	fma.rn.f64 	%fd333, %fd332, %fd330, 0d3EFA01997C89EB71;
	fma.rn.f64 	%fd334, %fd333, %fd330, 0d3F2A01A014761F65;
	fma.rn.f64 	%fd335, %fd334, %fd330, 0d3F56C16C1852B7AF;
	fma.rn.f64 	%fd336, %fd335, %fd330, 0d3F81111111122322;
	fma.rn.f64 	%fd337, %fd336, %fd330, 0d3FA55555555502A1;
	fma.rn.f64 	%fd338, %fd337, %fd330, 0d3FC5555555555511;
	fma.rn.f64 	%fd339, %fd338, %fd330, 0d3FE000000000000B;
	fma.rn.f64 	%fd340, %fd339, %fd330, 0d3FF0000000000000;
	fma.rn.f64 	%fd341, %fd340, %fd330, 0d3FF0000000000000;
	{
	.reg .b32 %temp; 
	mov.b64 	{%r43, %temp}, %fd341;
	}
	{
	.reg .b32 %temp; 
	mov.b64 	{%temp, %r44}, %fd341;
	}
	shl.b32 	%r168, %r42, 20;
	add.s32 	%r169, %r168, %r44;
	mov.b64 	%fd356, {%r43, %r169};
	{
	.reg .b32 %temp; 
	mov.b64 	{%temp, %r170}, %fd68;
	}
	mov.b32 	%f24, %r170;
	abs.f32 	%f9, %f24;
	setp.lt.f32 	%p38, %f9, 0f4086232B;
	@%p38 bra 	$L__BB1_39;
	setp.lt.f64 	%p39, %fd68, 0d0000000000000000;
	add.f64 	%fd342, %fd68, 0d7FF0000000000000;
	selp.f64 	%fd356, 0d0000000000000000, %fd342, %p39;
	setp.geu.f32 	%p40, %f9, 0f40874800;
	@%p40 bra 	$L__BB1_39;
	shr.u32 	%r171, %r42, 31;
	add.s32 	%r172, %r42, %r171;
	shr.s32 	%r173, %r172, 1;
	shl.b32 	%r174, %r173, 20;
	add.s32 	%r175, %r44, %r174;
	mov.b64 	%fd343, {%r43, %r175};
	sub.s32 	%r176, %r42, %r173;
	shl.b32 	%r177, %r176, 20;
	add.s32 	%r178, %r177, 1072693248;
	mov.b32 	%r179, 0;
	mov.b64 	%fd344, {%r179, %r178};
	mul.f64 	%fd356, %fd344, %fd343;
$L__BB1_39:
	ld.param.u64 	%rd61, [_Z9kernel_3bPK3xyziS_dPKdPKfS5_PdS6_Pii_param_7];
	sub.f64 	%fd345, %fd356, %fd66;
	mul.f64 	%fd346, %fd67, 0dBFE0000000000000;
	div.rn.f64 	%fd347, %fd345, %fd346;
	cvta.to.global.u64 	%rd55, %rd17;
	atom.global.add.u32 	%r180, [%rd55], 1;
	mul.lo.s32 	%r181, %r180, 3;
	cvta.to.global.u64 	%rd56, %rd61;
	mul.wide.s32 	%rd57, %r181, 8;
	add.s64 	%rd58, %rd56, %rd57;
	st.global.f64 	[%rd58], %fd8;
	st.global.f64 	[%rd58+8], %fd13;
	st.global.f64 	[%rd58+16], %fd15;
	cvta.to.global.u64 	%rd59, %rd16;
	add.s64 	%rd60, %rd59, %rd57;
	st.global.f64 	[%rd60], %fd35;
	st.global.f64 	[%rd60+8], %fd54;
	st.global.f64 	[%rd60+16], %fd347;
$L__BB1_40:
	ret;

}
	// .globl	_Z9kernel_4bPK3xyziS_dPKdPKfS5_PdS6_Pii
.visible .entry _Z9kernel_4bPK3xyziS_dPKdPKfS5_PdS6_Pii(
	.param .u64 .ptr .align 1 _Z9kernel_4bPK3xyziS_dPKdPKfS5_PdS6_Pii_param_0,
	.param .u32 _Z9kernel_4bPK3xyziS_dPKdPKfS5_PdS6_Pii_param_1,
	.param .align 8 .b8 _Z9kernel_4bPK3xyziS_dPKdPKfS5_PdS6_Pii_param_2[32],
	.param .f64 _Z9kernel_4bPK3xyziS_dPKdPKfS5_PdS6_Pii_param_3,
	.param .u64 .ptr .align 1 _Z9kernel_4bPK3xyziS_dPKdPKfS5_PdS6_Pii_param_4,
	.param .u64 .ptr .align 1 _Z9kernel_4bPK3xyziS_dPKdPKfS5_PdS6_Pii_param_5,
	.param .u64 .ptr .align 1 _Z9kernel_4bPK3xyziS_dPKdPKfS5_PdS6_Pii_param_6,
	.param .u64 .ptr .align 1 _Z9kernel_4bPK3xyziS_dPKdPKfS5_PdS6_Pii_param_7,
	.param .u64 .ptr .align 1 _Z9kernel_4bPK3xyziS_dPKdPKfS5_PdS6_Pii_param_8,
	.param .u64 .ptr .align 1 _Z9kernel_4bPK3xyziS_dPKdPKfS5_PdS6_Pii_param_9,
	.param .u32 _Z9kernel_4bPK3xyziS_dPKdPKfS5_PdS6_Pii_param_10
)
{
	.reg .pred 	%p<77>;
	.reg .b16 	%rs<5>;
	.reg .b32 	%r<345>;
	.reg .b32 	%f<49>;
	.reg .b64 	%rd<103>;
	.reg .b64 	%fd<704>;

	ld.param.f64 	%fd143, [_Z9kernel_4bPK3xyziS_dPKdPKfS5_PdS6_Pii_param_2+16];
	ld.param.f64 	%fd142, [_Z9kernel_4bPK3xyziS_dPKdPKfS5_PdS6_Pii_param_2+8];
	ld.param.f64 	%fd141, [_Z9kernel_4bPK3xyziS_dPKdPKfS5_PdS6_Pii_param_2];
	ld.param.u64 	%rd19, [_Z9kernel_4bPK3xyziS_dPKdPKfS5_PdS6_Pii_param_0];
	ld.param.u32 	%r82, [_Z9kernel_4bPK3xyziS_dPKdPKfS5_PdS6_Pii_param_1];
	ld.param.f64 	%fd144, [_Z9kernel_4bPK3xyziS_dPKdPKfS5_PdS6_Pii_param_3];
	ld.param.u64 	%rd23, [_Z9kernel_4bPK3xyziS_dPKdPKfS5_PdS6_Pii_param_4];
	ld.param.u64 	%rd24, [_Z9kernel_4bPK3xyziS_dPKdPKfS5_PdS6_Pii_param_5];
	ld.param.u64 	%rd25, [_Z9kernel_4bPK3xyziS_dPKdPKfS5_PdS6_Pii_param_6];
	ld.param.u64 	%rd22, [_Z9kernel_4bPK3xyziS_dPKdPKfS5_PdS6_Pii_param_9];
	ld.param.u32 	%r84, [_Z9kernel_4bPK3xyziS_dPKdPKfS5_PdS6_Pii_param_10];
	cvta.to.global.u64 	%rd1, %rd24;
	cvta.to.global.u64 	%rd2, %rd23;
	cvta.to.global.u64 	%rd3, %rd25;
	add.s32 	%r1, %r82, -1;
	mul.wide.s32 	%rd26, %r1, %r82;
	add.s32 	%r2, %r82, -2;
	cvt.s64.s32 	%rd27, %r2;
	mul.lo.s64 	%rd28, %rd26, %rd27;
	add.s32 	%r3, %r82, -3;
	cvt.s64.s32 	%rd29, %r3;
	mul.lo.s64 	%rd30, %rd28, %rd29;
	mul.hi.s64 	%rd31, %rd30, 3074457345618258603;
	shr.u64 	%rd32, %rd31, 63;
	shr.s64 	%rd33, %rd31, 2;
	add.s64 	%rd34, %rd33, %rd32;
	mov.u32 	%r90, %ctaid.x;
	mov.u32 	%r91, %ntid.x;
	mov.u32 	%r92, %tid.x;
	mad.lo.s32 	%r93, %r90, %r91, %r92;
	cvt.u64.u32 	%rd100, %r93;
	setp.le.s64 	%p1, %rd34, %rd100;
	@%p1 bra 	$L__BB2_74;
	setp.lt.s32 	%p2, %r82, 4;
	mov.b32 	%r338, 0;
	@%p2 bra 	$L__BB2_5;
	mov.b32 	%r337, 0;
$L__BB2_3:
	not.b32 	%r96, %r337;
	add.s32 	%r97, %r82, %r96;
	sub.s32 	%r98, %r82, %r337;
	add.s32 	%r99, %r98, -2;
	mul.wide.s32 	%rd35, %r99, %r97;
	add.s32 	%r100, %r98, -3;
	cvt.s64.s32 	%rd36, %r100;
	mul.lo.s64 	%rd37, %rd35, %rd36;
	mul.hi.s64 	%rd38, %rd37, 3074457345618258603;
	shr.u64 	%rd39, %rd38, 63;
	add.s64 	%rd6, %rd38, %rd39;
	setp.lt.s64 	%p3, %rd100, %rd6;
	mov.u32 	%r338, %r337;
	@%p3 bra 	$L__BB2_5;
	sub.s64 	%rd100, %rd100, %rd6;
	add.s32 	%r337, %r337, 1;
	setp.ne.s32 	%p4, %r337, %r3;
	mov.u32 	%r338, %r3;
	@%p4 bra 	$L__BB2_3;
$L__BB2_5:
	add.s32 	%r342, %r338, 1;
	setp.ge.s32 	%p5, %r342, %r2;
	mov.u32 	%r341, %r338;
	@%p5 bra 	$L__BB2_9;
	mov.u32 	%r339, %r342;
	mov.u32 	%r340, %r338;
$L__BB2_7:
	mov.u32 	%r342, %r339;
	sub.s32 	%r101, %r2, %r340;
	sub.s32 	%r102, %r2, %r342;
	mul.wide.s32 	%rd40, %r102, %r101;
	shr.u64 	%rd41, %rd40, 63;
	add.s64 	%rd42, %rd40, %rd41;
	shr.s64 	%rd10, %rd42, 1;
	setp.lt.s64 	%p6, %rd100, %rd10;
	mov.u32 	%r341, %r340;
	@%p6 bra 	$L__BB2_9;
	sub.s64 	%rd100, %rd100, %rd10;
	add.s32 	%r339, %r342, 1;
	setp.ne.s32 	%p7, %r339, %r2;
	mov.u32 	%r340, %r342;
	mov.u32 	%r341, %r3;
	mov.u32 	%r342, %r2;
	@%p7 bra 	$L__BB2_7;
$L__BB2_9:
	add.s32 	%r344, %r341, 2;
	setp.ge.s32 	%p8, %r344, %r1;
	@%p8 bra 	$L__BB2_13;
	mov.u32 	%r343, %r344;
$L__BB2_11:
	not.b32 	%r103, %r343;
	add.s32 	%r104, %r82, %r103;
	cvt.s64.s32 	%rd14, %r104;
	setp.lt.s64 	%p9, %rd100, %rd14;
	mov.u32 	%r344, %r343;
	@%p9 bra 	$L__BB2_13;
	sub.s64 	%rd100, %rd100, %rd14;
	add.s32 	%r343, %r343, 1;
	setp.ne.s32 	%p10, %r343, %r1;
	mov.u32 	%r344, %r1;
	@%p10 bra 	$L__BB2_11;
$L__BB2_13:
	cvta.to.global.u64 	%rd43, %rd19;
	cvt.u32.u64 	%r105, %rd100;
	add.s32 	%r106, %r344, %r105;
	add.s32 	%r107, %r106, 1;
	mul.wide.u32 	%rd44, %r338, 32;
	add.s64 	%rd45, %rd43, %rd44;
	ld.global.u32 	%r17, [%rd45+24];
	mul.wide.u32 	%rd46, %r342, 32;
	add.s64 	%rd47, %rd43, %rd46;
	ld.global.u32 	%r18, [%rd47+24];
	mul.wide.u32 	%rd48, %r344, 32;
	add.s64 	%rd49, %rd43, %rd48;
	add.s64 	%rd17, %rd49, 24;
	ld.global.u32 	%r19, [%rd49+24];
	mul.wide.s32 	%rd50, %r107, 32;
	add.s64 	%rd51, %rd43, %rd50;
	add.s64 	%rd18, %rd51, 24;
	ld.global.u32 	%r20, [%rd51+24];
	min.s32 	%r108, %r17, %r18;
	max.s32 	%r109, %r17, %r18;
	mad.lo.s32 	%r21, %r108, %r84, %r109;
	mul.wide.s32 	%rd52, %r21, 4;
	add.s64 	%rd53, %rd3, %rd52;
	ld.global.f32 	%f19, [%rd53];
	mul.wide.s32 	%rd54, %r21, 8;
	add.s64 	%rd55, %rd2, %rd54;
	ld.global.f64 	%fd3, [%rd55];
	ld.global.f64 	%fd4, [%rd45];
	ld.global.f64 	%fd5, [%rd47];
	sub.f64 	%fd145, %fd4, %fd5;
	ld.global.f64 	%fd6, [%rd45+8];
	ld.global.f64 	%fd7, [%rd47+8];
	sub.f64 	%fd146, %fd6, %fd7;
	ld.global.f64 	%fd8, [%rd45+16];
	ld.global.f64 	%fd9, [%rd47+16];
	sub.f64 	%fd147, %fd8, %fd9;
	div.rn.f64 	%fd148, %fd145, %fd141;
	mov.f64 	%fd149, 0d3FE0000000000000;
	copysign.f64 	%fd150, %fd148, %fd149;
	add.rz.f64 	%fd151, %fd148, %fd150;
	cvt.rzi.f64.f64 	%fd152, %fd151;
	mul.f64 	%fd153, %fd141, %fd152;
	sub.f64 	%fd154, %fd145, %fd153;
	div.rn.f64 	%fd155, %fd146, %fd142;
	copysign.f64 	%fd156, %fd155, %fd149;
	add.rz.f64 	%fd157, %fd155, %fd156;
	cvt.rzi.f64.f64 	%fd158, %fd157;
	mul.f64 	%fd159, %fd142, %fd158;
	sub.f64 	%fd160, %fd146, %fd159;
	div.rn.f64 	%fd161, %fd147, %fd143;
	copysign.f64 	%fd162, %fd161, %fd149;
	add.rz.f64 	%fd163, %fd161, %fd162;
	cvt.rzi.f64.f64 	%fd164, %fd163;
	mul.f64 	%fd165, %fd143, %fd164;
	sub.f64 	%fd166, %fd147, %fd165;
	mul.f64 	%fd167, %fd160, %fd160;
	fma.rn.f64 	%fd168, %fd154, %fd154, %fd167;
	fma.rn.f64 	%fd169, %fd166, %fd166, %fd168;
	sqrt.rn.f64 	%fd170, %fd169;
	setp.lt.f64 	%p11, %fd170, %fd3;
	selp.f64 	%fd171, 0d4197D78400000000, %fd170, %p11;
	cvt.f64.f32 	%fd172, %f19;
	mul.f64 	%fd10, %fd171, %fd172;
	setp.ge.f64 	%p12, %fd171, %fd144;
	@%p12 bra 	$L__BB2_74;
	min.s32 	%r110, %r17, %r19;
	max.s32 	%r111, %r17, %r19;
	mad.lo.s32 	%r22, %r110, %r84, %r111;
	mul.wide.s32 	%rd56, %r22, 4;
	add.s64 	%rd57, %rd3, %rd56;
	ld.global.f32 	%f20, [%rd57];
	mul.wide.s32 	%rd58, %r22, 8;
	add.s64 	%rd59, %rd2, %rd58;
	ld.global.f64 	%fd11, [%rd59];
	ld.global.f64 	%fd12, [%rd17+-24];
	sub.f64 	%fd173, %fd4, %fd12;
	ld.global.f64 	%fd13, [%rd17+-16];
	sub.f64 	%fd174, %fd6, %fd13;
	ld.global.f64 	%fd14, [%rd17+-8];
	sub.f64 	%fd175, %fd8, %fd14;
	div.rn.f64 	%fd176, %fd173, %fd141;
	mov.f64 	%fd177, 0d3FE0000000000000;
	copysign.f64 	%fd178, %fd176, %fd177;
	add.rz.f64 	%fd179, %fd176, %fd178;
	cvt.rzi.f64.f64 	%fd180, %fd179;
	mul.f64 	%fd181, %fd141, %fd180;
	sub.f64 	%fd182, %fd173, %fd181;
	div.rn.f64 	%fd183, %fd174, %fd142;
	copysign.f64 	%fd184, %fd183, %fd177;
	add.rz.f64 	%fd185, %fd183, %fd184;
	cvt.rzi.f64.f64 	%fd186, %fd185;
	mul.f64 	%fd187, %fd142, %fd186;
	sub.f64 	%fd188, %fd174, %fd187;
	div.rn.f64 	%fd189, %fd175, %fd143;
	copysign.f64 	%fd190, %fd189, %fd177;
	add.rz.f64 	%fd191, %fd189, %fd190;
	cvt.rzi.f64.f64 	%fd192, %fd191;
	mul.f64 	%fd193, %fd143, %fd192;
	sub.f64 	%fd194, %fd175, %fd193;
	mul.f64 	%fd195, %fd188, %fd188;
	fma.rn.f64 	%fd196, %fd182, %fd182, %fd195;
	fma.rn.f64 	%fd197, %fd194, %fd194, %fd196;
	sqrt.rn.f64 	%fd198, %fd197;
	setp.lt.f64 	%p13, %fd198, %fd11;
	selp.f64 	%fd199, 0d4197D78400000000, %fd198, %p13;
	cvt.f64.f32 	%fd200, %f20;
	mul.f64 	%fd15, %fd199, %fd200;
	setp.ge.f64 	%p14, %fd199, %fd144;
	@%p14 bra 	$L__BB2_74;
	min.s32 	%r112, %r18, %r19;
	max.s32 	%r113, %r18, %r19;
	mad.lo.s32 	%r23, %r112, %r84, %r113;
	mul.wide.s32 	%rd60, %r23, 4;
	add.s64 	%rd61, %rd3, %rd60;
	ld.global.f32 	%f21, [%rd61];
	mul.wide.s32 	%rd62, %r23, 8;
	add.s64 	%rd63, %rd2, %rd62;
	ld.global.f64 	%fd16, [%rd63];
	sub.f64 	%fd201, %fd5, %fd12;
	sub.f64 	%fd202, %fd7, %fd13;
	sub.f64 	%fd203, %fd9, %fd14;
	div.rn.f64 	%fd204, %fd201, %fd141;
	mov.f64 	%fd205, 0d3FE0000000000000;
	copysign.f64 	%fd206, %fd204, %fd205;
	add.rz.f64 	%fd207, %fd204, %fd206;
	cvt.rzi.f64.f64 	%fd208, %fd207;
	mul.f64 	%fd209, %fd141, %fd208;
	sub.f64 	%fd210, %fd201, %fd209;
	div.rn.f64 	%fd211, %fd202, %fd142;
	copysign.f64 	%fd212, %fd211, %fd205;
	add.rz.f64 	%fd213, %fd211, %fd212;
	cvt.rzi.f64.f64 	%fd214, %fd213;
	mul.f64 	%fd215, %fd142, %fd214;
	sub.f64 	%fd216, %fd202, %fd215;
	div.rn.f64 	%fd217, %fd203, %fd143;
	copysign.f64 	%fd218, %fd217, %fd205;
	add.rz.f64 	%fd219, %fd217, %fd218;
	cvt.rzi.f64.f64 	%fd220, %fd219;
	mul.f64 	%fd221, %fd143, %fd220;
	sub.f64 	%fd222, %fd203, %fd221;
	mul.f64 	%fd223, %fd216, %fd216;
	fma.rn.f64 	%fd224, %fd210, %fd210, %fd223;
	fma.rn.f64 	%fd225, %fd222, %fd222, %fd224;
	sqrt.rn.f64 	%fd226, %fd225;
	setp.lt.f64 	%p15, %fd226, %fd16;
	selp.f64 	%fd227, 0d4197D78400000000, %fd226, %p15;
	cvt.f64.f32 	%fd228, %f21;
	mul.f64 	%fd17, %fd227, %fd228;
	setp.ge.f64 	%p16, %fd227, %fd144;
	@%p16 bra 	$L__BB2_74;
	min.s32 	%r114, %r17, %r20;
	max.s32 	%r115, %r17, %r20;
	mad.lo.s32 	%r24, %r114, %r84, %r115;
	mul.wide.s32 	%rd64, %r24, 4;
	add.s64 	%rd65, %rd3, %rd64;
	ld.global.f32 	%f22, [%rd65];
	mul.wide.s32 	%rd66, %r24, 8;
	add.s64 	%rd67, %rd2, %rd66;
	ld.global.f64 	%fd18, [%rd67];
	ld.global.f64 	%fd19, [%rd18+-24];
	sub.f64 	%fd229, %fd4, %fd19;
	ld.global.f64 	%fd20, [%rd18+-16];
	sub.f64 	%fd230, %fd6, %fd20;
	ld.global.f64 	%fd21, [%rd18+-8];
	sub.f64 	%fd231, %fd8, %fd21;
	div.rn.f64 	%fd232, %fd229, %fd141;
	mov.f64 	%fd233, 0d3FE0000000000000;
	copysign.f64 	%fd234, %fd232, %fd233;
	add.rz.f64 	%fd235, %fd232, %fd234;
	cvt.rzi.f64.f64 	%fd236, %fd235;
	mul.f64 	%fd237, %fd141, %fd236;
	sub.f64 	%fd238, %fd229, %fd237;
	div.rn.f64 	%fd239, %fd230, %fd142;
	copysign.f64 	%fd240, %fd239, %fd233;
	add.rz.f64 	%fd241, %fd239, %fd240;
	cvt.rzi.f64.f64 	%fd242, %fd241;
	mul.f64 	%fd243, %fd142, %fd242;
	sub.f64 	%fd244, %fd230, %fd243;
	div.rn.f64 	%fd245, %fd231, %fd143;
	copysign.f64 	%fd246, %fd245, %fd233;
	add.rz.f64 	%fd247, %fd245, %fd246;
	cvt.rzi.f64.f64 	%fd248, %fd247;
	mul.f64 	%fd249, %fd143, %fd248;
	sub.f64 	%fd250, %fd231, %fd249;
	mul.f64 	%fd251, %fd244, %fd244;
	fma.rn.f64 	%fd252, %fd238, %fd238, %fd251;
	fma.rn.f64 	%fd253, %fd250, %fd250, %fd252;
	sqrt.rn.f64 	%fd254, %fd253;
	setp.lt.f64 	%p17, %fd254, %fd18;
	selp.f64 	%fd255, 0d4197D78400000000, %fd254, %p17;
	cvt.f64.f32 	%fd256, %f22;
	mul.f64 	%fd22, %fd255, %fd256;
	setp.ge.f64 	%p18, %fd255, %fd144;
	@%p18 bra 	$L__BB2_74;
	min.s32 	%r116, %r18, %r20;
	max.s32 	%r117, %r18, %r20;
	mad.lo.s32 	%r25, %r116, %r84, %r117;
	mul.wide.s32 	%rd68, %r25, 4;
	add.s64 	%rd69, %rd3, %rd68;
	ld.global.f32 	%f23, [%rd69];
	mul.wide.s32 	%rd70, %r25, 8;
	add.s64 	%rd71, %rd2, %rd70;
	ld.global.f64 	%fd23, [%rd71];
	sub.f64 	%fd257, %fd5, %fd19;
	sub.f64 	%fd258, %fd7, %fd20;
	sub.f64 	%fd259, %fd9, %fd21;
	div.rn.f64 	%fd260, %fd257, %fd141;
	mov.f64 	%fd261, 0d3FE0000000000000;
	copysign.f64 	%fd262, %fd260, %fd261;
	add.rz.f64 	%fd263, %fd260, %fd262;
	cvt.rzi.f64.f64 	%fd264, %fd263;
	mul.f64 	%fd265, %fd141, %fd264;
	sub.f64 	%fd266, %fd257, %fd265;
	div.rn.f64 	%fd267, %fd258, %fd142;
	copysign.f64 	%fd268, %fd267, %fd261;
	add.rz.f64 	%fd269, %fd267, %fd268;
	cvt.rzi.f64.f64 	%fd270, %fd269;
	mul.f64 	%fd271, %fd142, %fd270;
	sub.f64 	%fd272, %fd258, %fd271;
	div.rn.f64 	%fd273, %fd259, %fd143;
	copysign.f64 	%fd274, %fd273, %fd261;
	add.rz.f64 	%fd275, %fd273, %fd274;
	cvt.rzi.f64.f64 	%fd276, %fd275;
	mul.f64 	%fd277, %fd143, %fd276;
	sub.f64 	%fd278, %fd259, %fd277;
	mul.f64 	%fd279, %fd272, %fd272;
	fma.rn.f64 	%fd280, %fd266, %fd266, %fd279;
	fma.rn.f64 	%fd281, %fd278, %fd278, %fd280;
	sqrt.rn.f64 	%fd282, %fd281;
	setp.lt.f64 	%p19, %fd282, %fd23;
	selp.f64 	%fd283, 0d4197D78400000000, %fd282, %p19;
	cvt.f64.f32 	%fd284, %f23;
	mul.f64 	%fd24, %fd283, %fd284;
	setp.ge.f64 	%p20, %fd283, %fd144;
	@%p20 bra 	$L__BB2_74;
	min.s32 	%r118, %r19, %r20;
	max.s32 	%r119, %r19, %r20;
	mad.lo.s32 	%r26, %r118, %r84, %r119;
	mul.wide.s32 	%rd72, %r26, 4;
	add.s64 	%rd73, %rd3, %rd72;
	ld.global.f32 	%f24, [%rd73];
	mul.wide.s32 	%rd74, %r26, 8;
	add.s64 	%rd75, %rd2, %rd74;
	ld.global.f64 	%fd25, [%rd75];
	sub.f64 	%fd285, %fd12, %fd19;
	sub.f64 	%fd286, %fd13, %fd20;
	sub.f64 	%fd287, %fd14, %fd21;
	div.rn.f64 	%fd288, %fd285, %fd141;
	mov.f64 	%fd289, 0d3FE0000000000000;
	copysign.f64 	%fd290, %fd288, %fd289;
	add.rz.f64 	%fd291, %fd288, %fd290;
	cvt.rzi.f64.f64 	%fd292, %fd291;
	mul.f64 	%fd293, %fd141, %fd292;
	sub.f64 	%fd294, %fd285, %fd293;
	div.rn.f64 	%fd295, %fd286, %fd142;
	copysign.f64 	%fd296, %fd295, %fd289;
	add.rz.f64 	%fd297, %fd295, %fd296;
	cvt.rzi.f64.f64 	%fd298, %fd297;
	mul.f64 	%fd299, %fd142, %fd298;
	sub.f64 	%fd300, %fd286, %fd299;
	div.rn.f64 	%fd301, %fd287, %fd143;
	copysign.f64 	%fd302, %fd301, %fd289;
	add.rz.f64 	%fd303, %fd301, %fd302;
	cvt.rzi.f64.f64 	%fd304, %fd303;
	mul.f64 	%fd305, %fd143, %fd304;
	sub.f64 	%fd306, %fd287, %fd305;
	mul.f64 	%fd307, %fd300, %fd300;
	fma.rn.f64 	%fd308, %fd294, %fd294, %fd307;
	fma.rn.f64 	%fd309, %fd306, %fd306, %fd308;
	sqrt.rn.f64 	%fd310, %fd309;
	setp.lt.f64 	%p21, %fd310, %fd25;
	selp.f64 	%fd311, 0d4197D78400000000, %fd310, %p21;
	cvt.f64.f32 	%fd312, %f24;
	mul.f64 	%fd26, %fd311, %fd312;
	setp.ge.f64 	%p22, %fd311, %fd144;
	@%p22 bra 	$L__BB2_74;
	ld.param.u64 	%rd95, [_Z9kernel_4bPK3xyziS_dPKdPKfS5_PdS6_Pii_param_7];
	cvta.to.global.u64 	%rd76, %rd22;
	atom.global.add.u32 	%r120, [%rd76], 1;
	mul.lo.s32 	%r27, %r120, 6;
	cvta.to.global.u64 	%rd77, %rd95;
	mul.wide.s32 	%rd78, %r27, 8;
	add.s64 	%rd79, %rd77, %rd78;
	st.global.f64 	[%rd79], %fd10;
	st.global.f64 	[%rd79+8], %fd15;
	st.global.f64 	[%rd79+16], %fd17;
	st.global.f64 	[%rd79+24], %fd22;
	st.global.f64 	[%rd79+32], %fd24;
	st.global.f64 	[%rd79+40], %fd26;
	mul.wide.s32 	%rd80, %r21, 4;
	add.s64 	%rd81, %rd1, %rd80;
	ld.global.f32 	%f25, [%rd81];
	cvt.f64.f32 	%fd27, %f25;
	neg.f64 	%fd313, %fd3;
	div.rn.f64 	%fd28, %fd313, %fd27;
	fma.rn.f64 	%fd314, %fd28, 0d3FF71547652B82FE, 0d4338000000000000;
	{
	.reg .b32 %temp; 
	mov.b64 	{%r28, %temp}, %fd314;
	}
	mov.f64 	%fd315, 0dC338000000000000;
	add.rn.f64 	%fd316, %fd314, %fd315;
	fma.rn.f64 	%fd317, %fd316, 0dBFE62E42FEFA39EF, %fd28;
	fma.rn.f64 	%fd318, %fd316, 0dBC7ABC9E3B39803F, %fd317;
	fma.rn.f64 	%fd319, %fd318, 0d3E5ADE1569CE2BDF, 0d3E928AF3FCA213EA;
	fma.rn.f64 	%fd320, %fd319, %fd318, 0d3EC71DEE62401315;
	fma.rn.f64 	%fd321, %fd320, %fd318, 0d3EFA01997C89EB71;
	fma.rn.f64 	%fd322, %fd321, %fd318, 0d3F2A01A014761F65;
	fma.rn.f64 	%fd323, %fd322, %fd318, 0d3F56C16C1852B7AF;
	fma.rn.f64 	%fd324, %fd323, %fd318, 0d3F81111111122322;
	fma.rn.f64 	%fd325, %fd324, %fd318, 0d3FA55555555502A1;
	fma.rn.f64 	%fd326, %fd325, %fd318, 0d3FC5555555555511;
	fma.rn.f64 	%fd327, %fd326, %fd318, 0d3FE000000000000B;
	fma.rn.f64 	%fd328, %fd327, %fd318, 0d3FF0000000000000;
	fma.rn.f64 	%fd329, %fd328, %fd318, 0d3FF0000000000000;
	{
	.reg .b32 %temp; 
	mov.b64 	{%r29, %temp}, %fd329;
	}
	{
	.reg .b32 %temp; 
	mov.b64 	{%temp, %r30}, %fd329;
	}
	shl.b32 	%r121, %r28, 20;
	add.s32 	%r122, %r121, %r30;
	mov.b64 	%fd686, {%r29, %r122};
	{
	.reg .b32 %temp; 
	mov.b64 	{%temp, %r123}, %fd28;
	}
	mov.b32 	%f26, %r123;
	abs.f32 	%f1, %f26;
	setp.lt.f32 	%p23, %f1, 0f4086232B;
	@%p23 bra 	$L__BB2_22;
	setp.lt.f64 	%p24, %fd28, 0d0000000000000000;
	add.f64 	%fd330, %fd28, 0d7FF0000000000000;
	selp.f64 	%fd686, 0d0000000000000000, %fd330, %p24;
	setp.geu.f32 	%p25, %f1, 0f40874800;
	@%p25 bra 	$L__BB2_22;
	shr.u32 	%r124, %r28, 31;
	add.s32 	%r125, %r28, %r124;
	shr.s32 	%r126, %r125, 1;
	shl.b32 	%r127, %r126, 20;
	add.s32 	%r128, %r30, %r127;
	mov.b64 	%fd331, {%r29, %r128};
	sub.s32 	%r129, %r28, %r126;
	shl.b32 	%r130, %r129, 20;
	add.s32 	%r131, %r130, 1072693248;
	mov.b32 	%r132, 0;
	mov.b64 	%fd332, {%r132, %r131};
	mul.f64 	%fd686, %fd332, %fd331;
$L__BB2_22:
	neg.f64 	%fd33, %fd144;
	div.rn.f64 	%fd34, %fd33, %fd27;
	fma.rn.f64 	%fd333, %fd34, 0d3FF71547652B82FE, 0d4338000000000000;
	{
	.reg .b32 %temp; 
	mov.b64 	{%r31, %temp}, %fd333;
	}
	mov.f64 	%fd334, 0dC338000000000000;
	add.rn.f64 	%fd335, %fd333, %fd334;
	fma.rn.f64 	%fd336, %fd335, 0dBFE62E42FEFA39EF, %fd34;
	fma.rn.f64 	%fd337, %fd335, 0dBC7ABC9E3B39803F, %fd336;
	fma.rn.f64 	%fd338, %fd337, 0d3E5ADE1569CE2BDF, 0d3E928AF3FCA213EA;
	fma.rn.f64 	%fd339, %fd338, %fd337, 0d3EC71DEE62401315;
	fma.rn.f64 	%fd340, %fd339, %fd337, 0d3EFA01997C89EB71;
	fma.rn.f64 	%fd341, %fd340, %fd337, 0d3F2A01A014761F65;
	fma.rn.f64 	%fd342, %fd341, %fd337, 0d3F56C16C1852B7AF;
	fma.rn.f64 	%fd343, %fd342, %fd337, 0d3F81111111122322;
	fma.rn.f64 	%fd344, %fd343, %fd337, 0d3FA55555555502A1;
	fma.rn.f64 	%fd345, %fd344, %fd337, 0d3FC5555555555511;
	fma.rn.f64 	%fd346, %fd345, %fd337, 0d3FE000000000000B;
	fma.rn.f64 	%fd347, %fd346, %fd337, 0d3FF0000000000000;
	fma.rn.f64 	%fd348, %fd347, %fd337, 0d3FF0000000000000;
	{
	.reg .b32 %temp; 
	mov.b64 	{%r32, %temp}, %fd348;
	}
	{
	.reg .b32 %temp; 
	mov.b64 	{%temp, %r33}, %fd348;
	}
	shl.b32 	%r133, %r31, 20;
	add.s32 	%r134, %r133, %r33;
	mov.b64 	%fd687, {%r32, %r134};
	{
	.reg .b32 %temp; 
	mov.b64 	{%temp, %r135}, %fd34;
	}
	mov.b32 	%f27, %r135;
	abs.f32 	%f2, %f27;
	setp.lt.f32 	%p26, %f2, 0f4086232B;
	@%p26 bra 	$L__BB2_25;
	setp.lt.f64 	%p27, %fd34, 0d0000000000000000;
	add.f64 	%fd349, %fd34, 0d7FF0000000000000;
	selp.f64 	%fd687, 0d0000000000000000, %fd349, %p27;
	setp.geu.f32 	%p28, %f2, 0f40874800;
	@%p28 bra 	$L__BB2_25;
	shr.u32 	%r136, %r31, 31;
	add.s32 	%r137, %r31, %r136;
	shr.s32 	%r138, %r137, 1;
	shl.b32 	%r139, %r138, 20;
	add.s32 	%r140, %r33, %r139;
	mov.b64 	%fd350, {%r32, %r140};
	sub.s32 	%r141, %r31, %r138;
	shl.b32 	%r142, %r141, 20;
	add.s32 	%r143, %r142, 1072693248;
	mov.b32 	%r144, 0;
	mov.b64 	%fd351, {%r144, %r143};
	mul.f64 	%fd687, %fd351, %fd350;
$L__BB2_25:
	add.f64 	%fd352, %fd686, %fd687;
	mul.f64 	%fd39, %fd352, 0d3FE0000000000000;
	sub.f64 	%fd40, %fd687, %fd686;
	neg.f64 	%fd353, %fd10;
	div.rn.f64 	%fd41, %fd353, %fd27;
	fma.rn.f64 	%fd354, %fd41, 0d3FF71547652B82FE, 0d4338000000000000;
	{
	.reg .b32 %temp; 
	mov.b64 	{%r34, %temp}, %fd354;
	}
	mov.f64 	%fd355, 0dC338000000000000;
	add.rn.f64 	%fd356, %fd354, %fd355;
	fma.rn.f64 	%fd357, %fd356, 0dBFE62E42FEFA39EF, %fd41;
	fma.rn.f64 	%fd358, %fd356, 0dBC7ABC9E3B39803F, %fd357;
	fma.rn.f64 	%fd359, %fd358, 0d3E5ADE1569CE2BDF, 0d3E928AF3FCA213EA;
	fma.rn.f64 	%fd360, %fd359, %fd358, 0d3EC71DEE62401315;
	fma.rn.f64 	%fd361, %fd360, %fd358, 0d3EFA01997C89EB71;
	fma.rn.f64 	%fd362, %fd361, %fd358, 0d3F2A01A014761F65;
	fma.rn.f64 	%fd363, %fd362, %fd358, 0d3F56C16C1852B7AF;
	fma.rn.f64 	%fd364, %fd363, %fd358, 0d3F81111111122322;
	fma.rn.f64 	%fd365, %fd364, %fd358, 0d3FA55555555502A1;
	fma.rn.f64 	%fd366, %fd365, %fd358, 0d3FC5555555555511;
	fma.rn.f64 	%fd367, %fd366, %fd358, 0d3FE000000000000B;
	fma.rn.f64 	%fd368, %fd367, %fd358, 0d3FF0000000000000;
	fma.rn.f64 	%fd369, %fd368, %fd358, 0d3FF0000000000000;
	{
	.reg .b32 %temp; 
	mov.b64 	{%r35, %temp}, %fd369;
	}
	{
	.reg .b32 %temp; 
	mov.b64 	{%temp, %r36}, %fd369;
	}
	shl.b32 	%r145, %r34, 20;
	add.s32 	%r146, %r145, %r36;
	mov.b64 	%fd688, {%r35, %r146};
	{
	.reg .b32 %temp; 
	mov.b64 	{%temp, %r147}, %fd41;
	}
	mov.b32 	%f28, %r147;
	abs.f32 	%f3, %f28;
	setp.lt.f32 	%p29, %f3, 0f4086232B;
	@%p29 bra 	$L__BB2_28;
	setp.lt.f64 	%p30, %fd41, 0d0000000000000000;
	add.f64 	%fd370, %fd41, 0d7FF0000000000000;
	selp.f64 	%fd688, 0d0000000000000000, %fd370, %p30;
	setp.geu.f32 	%p31, %f3, 0f40874800;
	@%p31 bra 	$L__BB2_28;
	shr.u32 	%r148, %r34, 31;
	add.s32 	%r149, %r34, %r148;
	shr.s32 	%r150, %r149, 1;
	shl.b32 	%r151, %r150, 20;
	add.s32 	%r152, %r36, %r151;
	mov.b64 	%fd371, {%r35, %r152};
	sub.s32 	%r153, %r34, %r150;
	shl.b32 	%r154, %r153, 20;
	add.s32 	%r155, %r154, 1072693248;
	mov.b32 	%r156, 0;
	mov.b64 	%fd372, {%r156, %r155};
	mul.f64 	%fd688, %fd372, %fd371;
$L__BB2_28:
	sub.f64 	%fd373, %fd688, %fd39;
	mul.f64 	%fd374, %fd40, 0dBFE0000000000000;
	div.rn.f64 	%fd46, %fd373, %fd374;
	mul.wide.s32 	%rd82, %r22, 4;
	add.s64 	%rd83, %rd1, %rd82;
	ld.global.f32 	%f29, [%rd83];
	cvt.f64.f32 	%fd47, %f29;
	neg.f64 	%fd375, %fd11;
	div.rn.f64 	%fd48, %fd375, %fd47;
	fma.rn.f64 	%fd376, %fd48, 0d3FF71547652B82FE, 0d4338000000000000;
	{
	.reg .b32 %temp; 
	mov.b64 	{%r37, %temp}, %fd376;
	}
	mov.f64 	%fd377, 0dC338000000000000;
	add.rn.f64 	%fd378, %fd376, %fd377;
	fma.rn.f64 	%fd379, %fd378, 0dBFE62E42FEFA39EF, %fd48;
	fma.rn.f64 	%fd380, %fd378, 0dBC7ABC9E3B39803F, %fd379;
	fma.rn.f64 	%fd381, %fd380, 0d3E5ADE1569CE2BDF, 0d3E928AF3FCA213EA;
	fma.rn.f64 	%fd382, %fd381, %fd380, 0d3EC71DEE62401315;
	fma.rn.f64 	%fd383, %fd382, %fd380, 0d3EFA01997C89EB71;
	fma.rn.f64 	%fd384, %fd383, %fd380, 0d3F2A01A014761F65;
	fma.rn.f64 	%fd385, %fd384, %fd380, 0d3F56C16C1852B7AF;
	fma.rn.f64 	%fd386, %fd385, %fd380, 0d3F81111111122322;
	fma.rn.f64 	%fd387, %fd386, %fd380, 0d3FA55555555502A1;
	fma.rn.f64 	%fd388, %fd387, %fd380, 0d3FC5555555555511;
	fma.rn.f64 	%fd389, %fd388, %fd380, 0d3FE000000000000B;
	fma.rn.f64 	%fd390, %fd389, %fd380, 0d3FF0000000000000;
	fma.rn.f64 	%fd391, %fd390, %fd380, 0d3FF0000000000000;
	{
	.reg .b32 %temp; 
	mov.b64 	{%r38, %temp}, %fd391;
	}
	{
	.reg .b32 %temp; 
	mov.b64 	{%temp, %r39}, %fd391;
	}
	shl.b32 	%r157, %r37, 20;
	add.s32 	%r158, %r157, %r39;
	mov.b64 	%fd689, {%r38, %r158};
	{
	.reg .b32 %temp; 
	mov.b64 	{%temp, %r159}, %fd48;
	}
	mov.b32 	%f30, %r159;
	abs.f32 	%f4, %f30;
	setp.lt.f32 	%p32, %f4, 0f4086232B;
	@%p32 bra 	$L__BB2_31;
	setp.lt.f64 	%p33, %fd48, 0d0000000000000000;
	add.f64 	%fd392, %fd48, 0d7FF0000000000000;
	selp.f64 	%fd689, 0d0000000000000000, %fd392, %p33;
	setp.geu.f32 	%p34, %f4, 0f40874800;
	@%p34 bra 	$L__BB2_31;
	shr.u32 	%r160, %r37, 31;
	add.s32 	%r161, %r37, %r160;
	shr.s32 	%r162, %r161, 1;
	shl.b32 	%r163, %r162, 20;
	add.s32 	%r164, %r39, %r163;
	mov.b64 	%fd393, {%r38, %r164};
	sub.s32 	%r165, %r37, %r162;
	shl.b32 	%r166, %r165, 20;
	add.s32 	%r167, %r166, 1072693248;
	mov.b32 	%r168, 0;
	mov.b64 	%fd394, {%r168, %r167};
	mul.f64 	%fd689, %fd394, %fd393;
$L__BB2_31:
	div.rn.f64 	%fd53, %fd33, %fd47;
	fma.rn.f64 	%fd395, %fd53, 0d3FF71547652B82FE, 0d4338000000000000;
	{
	.reg .b32 %temp; 
	mov.b64 	{%r40, %temp}, %fd395;
	}
	mov.f64 	%fd396, 0dC338000000000000;
	add.rn.f64 	%fd397, %fd395, %fd396;
	fma.rn.f64 	%fd398, %fd397, 0dBFE62E42FEFA39EF, %fd53;
	fma.rn.f64 	%fd399, %fd397, 0dBC7ABC9E3B39803F, %fd398;
	fma.rn.f64 	%fd400, %fd399, 0d3E5ADE1569CE2BDF, 0d3E928AF3FCA213EA;
	fma.rn.f64 	%fd401, %fd400, %fd399, 0d3EC71DEE62401315;
	fma.rn.f64 	%fd402, %fd401, %fd399, 0d3EFA01997C89EB71;
	fma.rn.f64 	%fd403, %fd402, %fd399, 0d3F2A01A014761F65;
	fma.rn.f64 	%fd404, %fd403, %fd399, 0d3F56C16C1852B7AF;
	fma.rn.f64 	%fd405, %fd404, %fd399, 0d3F81111111122322;
	fma.rn.f64 	%fd406, %fd405, %fd399, 0d3FA55555555502A1;
	fma.rn.f64 	%fd407, %fd406, %fd399, 0d3FC5555555555511;
	fma.rn.f64 	%fd408, %fd407, %fd399, 0d3FE000000000000B;
	fma.rn.f64 	%fd409, %fd408, %fd399, 0d3FF0000000000000;
	fma.rn.f64 	%fd410, %fd409, %fd399, 0d3FF0000000000000;
	{
	.reg .b32 %temp; 
	mov.b64 	{%r41, %temp}, %fd410;
	}
	{
	.reg .b32 %temp; 
	mov.b64 	{%temp, %r42}, %fd410;
	}
	shl.b32 	%r169, %r40, 20;
	add.s32 	%r170, %r169, %r42;
	mov.b64 	%fd690, {%r41, %r170};
	{
	.reg .b32 %temp; 
	mov.b64 	{%temp, %r171}, %fd53;
	}
	mov.b32 	%f31, %r171;
	abs.f32 	%f5, %f31;
	setp.lt.f32 	%p35, %f5, 0f4086232B;
	@%p35 bra 	$L__BB2_34;
	setp.lt.f64 	%p36, %fd53, 0d0000000000000000;
	add.f64 	%fd411, %fd53, 0d7FF0000000000000;
	selp.f64 	%fd690, 0d0000000000000000, %fd411, %p36;
	setp.geu.f32 	%p37, %f5, 0f40874800;
	@%p37 bra 	$L__BB2_34;
	shr.u32 	%r172, %r40, 31;
	add.s32 	%r173, %r40, %r172;
	shr.s32 	%r174, %r173, 1;
	shl.b32 	%r175, %r174, 20;
	add.s32 	%r176, %r42, %r175;
	mov.b64 	%fd412, {%r41, %r176};
	sub.s32 	%r177, %r40, %r174;
	shl.b32 	%r178, %r177, 20;
	add.s32 	%r179, %r178, 1072693248;
	mov.b32 	%r180, 0;
	mov.b64 	%fd413, {%r180, %r179};
	mul.f64 	%fd690, %fd413, %fd412;
$L__BB2_34:
	add.f64 	%fd414, %fd689, %fd690;
	mul.f64 	%fd58, %fd414, 0d3FE0000000000000;
	sub.f64 	%fd59, %fd690, %fd689;
	neg.f64 	%fd415, %fd15;
	div.rn.f64 	%fd60, %fd415, %fd47;
	fma.rn.f64 	%fd416, %fd60, 0d3FF71547652B82FE, 0d4338000000000000;
	{
	.reg .b32 %temp; 
	mov.b64 	{%r43, %temp}, %fd416;
	}
	mov.f64 	%fd417, 0dC338000000000000;
	add.rn.f64 	%fd418, %fd416, %fd417;
	fma.rn.f64 	%fd419, %fd418, 0dBFE62E42FEFA39EF, %fd60;
	fma.rn.f64 	%fd420, %fd418, 0dBC7ABC9E3B39803F, %fd419;
	fma.rn.f64 	%fd421, %fd420, 0d3E5ADE1569CE2BDF, 0d3E928AF3FCA213EA;
	fma.rn.f64 	%fd422, %fd421, %fd420, 0d3EC71DEE62401315;
	fma.rn.f64 	%fd423, %fd422, %fd420, 0d3EFA01997C89EB71;
	fma.rn.f64 	%fd424, %fd423, %fd420, 0d3F2A01A014761F65;
	fma.rn.f64 	%fd425, %fd424, %fd420, 0d3F56C16C1852B7AF;
	fma.rn.f64 	%fd426, %fd425, %fd420, 0d3F81111111122322;
	fma.rn.f64 	%fd427, %fd426, %fd420, 0d3FA55555555502A1;
	fma.rn.f64 	%fd428, %fd427, %fd420, 0d3FC5555555555511;
	fma.rn.f64 	%fd429, %fd428, %fd420, 0d3FE000000000000B;
	fma.rn.f64 	%fd430, %fd429, %fd420, 0d3FF0000000000000;
	fma.rn.f64 	%fd431, %fd430, %fd420, 0d3FF0000000000000;
	{
	.reg .b32 %temp; 
	mov.b64 	{%r44, %temp}, %fd431;
	}
	{
	.reg .b32 %temp; 
	mov.b64 	{%temp, %r45}, %fd431;
	}
	shl.b32 	%r181, %r43, 20;
	add.s32 	%r182, %r181, %r45;
	mov.b64 	%fd691, {%r44, %r182};
	{
	.reg .b32 %temp; 
	mov.b64 	{%temp, %r183}, %fd60;
	}
	mov.b32 	%f32, %r183;
	abs.f32 	%f6, %f32;
	setp.lt.f32 	%p38, %f6, 0f4086232B;
	@%p38 bra 	$L__BB2_37;
	setp.lt.f64 	%p39, %fd60, 0d0000000000000000;
	add.f64 	%fd432, %fd60, 0d7FF0000000000000;
	selp.f64 	%fd691, 0d0000000000000000, %fd432, %p39;
	setp.geu.f32 	%p40, %f6, 0f40874800;
	@%p40 bra 	$L__BB2_37;
	shr.u32 	%r184, %r43, 31;
	add.s32 	%r185, %r43, %r184;
	shr.s32 	%r186, %r185, 1;
	shl.b32 	%r187, %r186, 20;
	add.s32 	%r188, %r45, %r187;
	mov.b64 	%fd433, {%r44, %r188};
	sub.s32 	%r189, %r43, %r186;
	shl.b32 	%r190, %r189, 20;
	add.s32 	%r191, %r190, 1072693248;
	mov.b32 	%r192, 0;
	mov.b64 	%fd434, {%r192, %r191};
	mul.f64 	%fd691, %fd434, %fd433;
$L__BB2_37:
	sub.f64 	%fd435, %fd691, %fd58;
	mul.f64 	%fd436, %fd59, 0dBFE0000000000000;
	div.rn.f64 	%fd65, %fd435, %fd436;
	mul.wide.s32 	%rd84, %r23, 4;
	add.s64 	%rd85, %rd1, %rd84;
	ld.global.f32 	%f33, [%rd85];
	cvt.f64.f32 	%fd66, %f33;
	neg.f64 	%fd437, %fd16;
	div.rn.f64 	%fd67, %fd437, %fd66;
	fma.rn.f64 	%fd438, %fd67, 0d3FF71547652B82FE, 0d4338000000000000;
	{
	.reg .b32 %temp; 
	mov.b64 	{%r46, %temp}, %fd438;
	}
	mov.f64 	%fd439, 0dC338000000000000;
	add.rn.f64 	%fd440, %fd438, %fd439;
	fma.rn.f64 	%fd441, %fd440, 0dBFE62E42FEFA39EF, %fd67;
	fma.rn.f64 	%fd442, %fd440, 0dBC7ABC9E3B39803F, %fd441;
	fma.rn.f64 	%fd443, %fd442, 0d3E5ADE1569CE2BDF, 0d3E928AF3FCA213EA;
	fma.rn.f64 	%fd444, %fd443, %fd442, 0d3EC71DEE62401315;
	fma.rn.f64 	%fd445, %fd444, %fd442, 0d3EFA01997C89EB71;
	fma.rn.f64 	%fd446, %fd445, %fd442, 0d3F2A01A014761F65;
	fma.rn.f64 	%fd447, %fd446, %fd442, 0d3F56C16C1852B7AF;
	fma.rn.f64 	%fd448, %fd447, %fd442, 0d3F81111111122322;
	fma.rn.f64 	%fd449, %fd448, %fd442, 0d3FA55555555502A1;
	fma.rn.f64 	%fd450, %fd449, %fd442, 0d3FC5555555555511;
	fma.rn.f64 	%fd451, %fd450, %fd442, 0d3FE000000000000B;
	fma.rn.f64 	%fd452, %fd451, %fd442, 0d3FF0000000000000;
	fma.rn.f64 	%fd453, %fd452, %fd442, 0d3FF0000000000000;
	{
	.reg .b32 %temp; 
	mov.b64 	{%r47, %temp}, %fd453;
	}
	{
	.reg .b32 %temp; 
	mov.b64 	{%temp, %r48}, %fd453;
	}
	shl.b32 	%r193, %r46, 20;
	add.s32 	%r194, %r193, %r48;
	mov.b64 	%fd692, {%r47, %r194};
	{
	.reg .b32 %temp; 
	mov.b64 	{%temp, %r195}, %fd67;
	}
	mov.b32 	%f34, %r195;
	abs.f32 	%f7, %f34;
	setp.lt.f32 	%p41, %f7, 0f4086232B;
	@%p41 bra 	$L__BB2_40;
	setp.lt.f64 	%p42, %fd67, 0d0000000000000000;
	add.f64 	%fd454, %fd67, 0d7FF0000000000000;
	selp.f64 	%fd692, 0d0000000000000000, %fd454, %p42;
	setp.geu.f32 	%p43, %f7, 0f40874800;
	@%p43 bra 	$L__BB2_40;
	shr.u32 	%r196, %r46, 31;
	add.s32 	%r197, %r46, %r196;
	shr.s32 	%r198, %r197, 1;
	shl.b32 	%r199, %r198, 20;
	add.s32 	%r200, %r48, %r199;
	mov.b64 	%fd455, {%r47, %r200};
	sub.s32 	%r201, %r46, %r198;
	shl.b32 	%r202, %r201, 20;
	add.s32 	%r203, %r202, 1072693248;
	mov.b32 	%r204, 0;
	mov.b64 	%fd456, {%r204, %r203};
	mul.f64 	%fd692, %fd456, %fd455;
$L__BB2_40:
	div.rn.f64 	%fd72, %fd33, %fd66;
	fma.rn.f64 	%fd457, %fd72, 0d3FF71547652B82FE, 0d4338000000000000;
	{
	.reg .b32 %temp; 
	mov.b64 	{%r49, %temp}, %fd457;
	}
	mov.f64 	%fd458, 0dC338000000000000;
	add.rn.f64 	%fd459, %fd457, %fd458;
	fma.rn.f64 	%fd460, %fd459, 0dBFE62E42FEFA39EF, %fd72;
	fma.rn.f64 	%fd461, %fd459, 0dBC7ABC9E3B39803F, %fd460;
	fma.rn.f64 	%fd462, %fd461, 0d3E5ADE1569CE2BDF, 0d3E928AF3FCA213EA;
	fma.rn.f64 	%fd463, %fd462, %fd461, 0d3EC71DEE62401315;
	fma.rn.f64 	%fd464, %fd463, %fd461, 0d3EFA01997C89EB71;
	fma.rn.f64 	%fd465, %fd464, %fd461, 0d3F2A01A014761F65;
	fma.rn.f64 	%fd466, %fd465, %fd461, 0d3F56C16C1852B7AF;
	fma.rn.f64 	%fd467, %fd466, %fd461, 0d3F81111111122322;
	fma.rn.f64 	%fd468, %fd467, %fd461, 0d3FA55555555502A1;
	fma.rn.f64 	%fd469, %fd468, %fd461, 0d3FC5555555555511;
	fma.rn.f64 	%fd470, %fd469, %fd461, 0d3FE000000000000B;
	fma.rn.f64 	%fd471, %fd470, %fd461, 0d3FF0000000000000;
	fma.rn.f64 	%fd472, %fd471, %fd461, 0d3FF0000000000000;
	{
	.reg .b32 %temp; 
	mov.b64 	{%r50, %temp}, %fd472;
	}
	{
	.reg .b32 %temp; 
	mov.b64 	{%temp, %r51}, %fd472;
	}
	shl.b32 	%r205, %r49, 20;
	add.s32 	%r206, %r205, %r51;
	mov.b64 	%fd693, {%r50, %r206};
	{
	.reg .b32 %temp; 
	mov.b64 	{%temp, %r207}, %fd72;
	}
	mov.b32 	%f35, %r207;
	abs.f32 	%f8, %f35;
	setp.lt.f32 	%p44, %f8, 0f4086232B;
	@%p44 bra 	$L__BB2_43;
	setp.lt.f64 	%p45, %fd72, 0d0000000000000000;
	add.f64 	%fd473, %fd72, 0d7FF0000000000000;
	selp.f64 	%fd693, 0d0000000000000000, %fd473, %p45;
	setp.geu.f32 	%p46, %f8, 0f40874800;
	@%p46 bra 	$L__BB2_43;
	shr.u32 	%r208, %r49, 31;
	add.s32 	%r209, %r49, %r208;
	shr.s32 	%r210, %r209, 1;
	shl.b32 	%r211, %r210, 20;
	add.s32 	%r212, %r51, %r211;
	mov.b64 	%fd474, {%r50, %r212};
	sub.s32 	%r213, %r49, %r210;
	shl.b32 	%r214, %r213, 20;
	add.s32 	%r215, %r214, 1072693248;
	mov.b32 	%r216, 0;
	mov.b64 	%fd475, {%r216, %r215};
	mul.f64 	%fd693, %fd475, %fd474;
$L__BB2_43:
	add.f64 	%fd476, %fd692, %fd693;
	mul.f64 	%fd77, %fd476, 0d3FE0000000000000;
	sub.f64 	%fd78, %fd693, %fd692;
	neg.f64 	%fd477, %fd17;
	div.rn.f64 	%fd79, %fd477, %fd66;
	fma.rn.f64 	%fd478, %fd79, 0d3FF71547652B82FE, 0d4338000000000000;
	{
	.reg .b32 %temp; 
	mov.b64 	{%r52, %temp}, %fd478;
	}
	mov.f64 	%fd479, 0dC338000000000000;
	add.rn.f64 	%fd480, %fd478, %fd479;
	fma.rn.f64 	%fd481, %fd480, 0dBFE62E42FEFA39EF, %fd79;
	fma.rn.f64 	%fd482, %fd480, 0dBC7ABC9E3B39803F, %fd481;
	fma.rn.f64 	%fd483, %fd482, 0d3E5ADE1569CE2BDF, 0d3E928AF3FCA213EA;
	fma.rn.f64 	%fd484, %fd483, %fd482, 0d3EC71DEE62401315;
	fma.rn.f64 	%fd485, %fd484, %fd482, 0d3EFA01997C89EB71;
	fma.rn.f64 	%fd486, %fd485, %fd482, 0d3F2A01A014761F65;
	fma.rn.f64 	%fd487, %fd486, %fd482, 0d3F56C16C1852B7AF;
	fma.rn.f64 	%fd488, %fd487, %fd482, 0d3F81111111122322;
	fma.rn.f64 	%fd489, %fd488, %fd482, 0d3FA55555555502A1;
	fma.rn.f64 	%fd490, %fd489, %fd482, 0d3FC5555555555511;
	fma.rn.f64 	%fd491, %fd490, %fd482, 0d3FE000000000000B;
	fma.rn.f64 	%fd492, %fd491, %fd482, 0d3FF0000000000000;
	fma.rn.f64 	%fd493, %fd492, %fd482, 0d3FF0000000000000;
	{
	.reg .b32 %temp; 
	mov.b64 	{%r53, %temp}, %fd493;
	}
	{
	.reg .b32 %temp; 
	mov.b64 	{%temp, %r54}, %fd493;
	}
	shl.b32 	%r217, %r52, 20;
	add.s32 	%r218, %r217, %r54;
	mov.b64 	%fd694, {%r53, %r218};
	{
	.reg .b32 %temp; 
	mov.b64 	{%temp, %r219}, %fd79;
	}
	mov.b32 	%f36, %r219;
	abs.f32 	%f9, %f36;
	setp.lt.f32 	%p47, %f9, 0f4086232B;
	@%p47 bra 	$L__BB2_46;
	setp.lt.f64 	%p48, %fd79, 0d0000000000000000;
	add.f64 	%fd494, %fd79, 0d7FF0000000000000;
	selp.f64 	%fd694, 0d0000000000000000, %fd494, %p48;
	setp.geu.f32 	%p49, %f9, 0f40874800;
	@%p49 bra 	$L__BB2_46;
	shr.u32 	%r220, %r52, 31;
	add.s32 	%r221, %r52, %r220;
	shr.s32 	%r222, %r221, 1;
	shl.b32 	%r223, %r222, 20;
	add.s32 	%r224, %r54, %r223;
	mov.b64 	%fd495, {%r53, %r224};
	sub.s32 	%r225, %r52, %r222;
	shl.b32 	%r226, %r225, 20;
	add.s32 	%r227, %r226, 1072693248;
	mov.b32 	%r228, 0;
	mov.b64 	%fd496, {%r228, %r227};
	mul.f64 	%fd694, %fd496, %fd495;
$L__BB2_46:
	sub.f64 	%fd497, %fd694, %fd77;
	mul.f64 	%fd498, %fd78, 0dBFE0000000000000;
	div.rn.f64 	%fd84, %fd497, %fd498;
	mul.wide.s32 	%rd86, %r24, 4;
	add.s64 	%rd87, %rd1, %rd86;
	ld.global.f32 	%f37, [%rd87];
	cvt.f64.f32 	%fd85, %f37;
	neg.f64 	%fd499, %fd18;
	div.rn.f64 	%fd86, %fd499, %fd85;
	fma.rn.f64 	%fd500, %fd86, 0d3FF71547652B82FE, 0d4338000000000000;
	{
	.reg .b32 %temp; 
	mov.b64 	{%r55, %temp}, %fd500;
	}
	mov.f64 	%fd501, 0dC338000000000000;
	add.rn.f64 	%fd502, %fd500, %fd501;
	fma.rn.f64 	%fd503, %fd502, 0dBFE62E42FEFA39EF, %fd86;
	fma.rn.f64 	%fd504, %fd502, 0dBC7ABC9E3B39803F, %fd503;
	fma.rn.f64 	%fd505, %fd504, 0d3E5ADE1569CE2BDF, 0d3E928AF3FCA213EA;
	fma.rn.f64 	%fd506, %fd505, %fd504, 0d3EC71DEE62401315;
	fma.rn.f64 	%fd507, %fd506, %fd504, 0d3EFA01997C89EB71;
	fma.rn.f64 	%fd508, %fd507, %fd504, 0d3F2A01A014761F65;
	fma.rn.f64 	%fd509, %fd508, %fd504, 0d3F56C16C1852B7AF;
	fma.rn.f64 	%fd510, %fd509, %fd504, 0d3F81111111122322;
	fma.rn.f64 	%fd511, %fd510, %fd504, 0d3FA55555555502A1;
	fma.rn.f64 	%fd512, %fd511, %fd504, 0d3FC5555555555511;
	fma.rn.f64 	%fd513, %fd512, %fd504, 0d3FE000000000000B;
	fma.rn.f64 	%fd514, %fd513, %fd504, 0d3FF0000000000000;
	fma.rn.f64 	%fd515, %fd514, %fd504, 0d3FF0000000000000;
	{
	.reg .b32 %temp; 
	mov.b64 	{%r56, %temp}, %fd515;
	}
	{
	.reg .b32 %temp; 
	mov.b64 	{%temp, %r57}, %fd515;
	}
	shl.b32 	%r229, %r55, 20;
	add.s32 	%r230, %r229, %r57;
	mov.b64 	%fd695, {%r56, %r230};
	{
	.reg .b32 %temp; 
	mov.b64 	{%temp, %r231}, %fd86;
	}
	mov.b32 	%f38, %r231;
	abs.f32 	%f10, %f38;
	setp.lt.f32 	%p50, %f10, 0f4086232B;
	@%p50 bra 	$L__BB2_49;
	setp.lt.f64 	%p51, %fd86, 0d0000000000000000;
	add.f64 	%fd516, %fd86, 0d7FF0000000000000;
	selp.f64 	%fd695, 0d0000000000000000, %fd516, %p51;
	setp.geu.f32 	%p52, %f10, 0f40874800;
	@%p52 bra 	$L__BB2_49;
	shr.u32 	%r232, %r55, 31;
	add.s32 	%r233, %r55, %r232;
	shr.s32 	%r234, %r233, 1;
	shl.b32 	%r235, %r234, 20;
	add.s32 	%r236, %r57, %r235;
	mov.b64 	%fd517, {%r56, %r236};
	sub.s32 	%r237, %r55, %r234;
	shl.b32 	%r238, %r237, 20;
	add.s32 	%r239, %r238, 1072693248;
	mov.b32 	%r240, 0;
	mov.b64 	%fd518, {%r240, %r239};
	mul.f64 	%fd695, %fd518, %fd517;
$L__BB2_49:
	div.rn.f64 	%fd91, %fd33, %fd85;
	fma.rn.f64 	%fd519, %fd91, 0d3FF71547652B82FE, 0d4338000000000000;
	{
	.reg .b32 %temp; 
	mov.b64 	{%r58, %temp}, %fd519;
	}
	mov.f64 	%fd520, 0dC338000000000000;
	add.rn.f64 	%fd521, %fd519, %fd520;
	fma.rn.f64 	%fd522, %fd521, 0dBFE62E42FEFA39EF, %fd91;
	fma.rn.f64 	%fd523, %fd521, 0dBC7ABC9E3B39803F, %fd522;
	fma.rn.f64 	%fd524, %fd523, 0d3E5ADE1569CE2BDF, 0d3E928AF3FCA213EA;
	fma.rn.f64 	%fd525, %fd524, %fd523, 0d3EC71DEE62401315;
	fma.rn.f64 	%fd526, %fd525, %fd523, 0d3EFA01997C89EB71;
	fma.rn.f64 	%fd527, %fd526, %fd523, 0d3F2A01A014761F65;
	fma.rn.f64 	%fd528, %fd527, %fd523, 0d3F56C16C1852B7AF;
	fma.rn.f64 	%fd529, %fd528, %fd523, 0d3F81111111122322;
	fma.rn.f64 	%fd530, %fd529, %fd523, 0d3FA55555555502A1;
	fma.rn.f64 	%fd531, %fd530, %fd523, 0d3FC5555555555511;
	fma.rn.f64 	%fd532, %fd531, %fd523, 0d3FE000000000000B;
	fma.rn.f64 	%fd533, %fd532, %fd523, 0d3FF0000000000000;
	fma.rn.f64 	%fd534, %fd533, %fd523, 0d3FF0000000000000;
	{
	.reg .b32 %temp; 
	mov.b64 	{%r59, %temp}, %fd534;
	}
	{
	.reg .b32 %temp; 
	mov.b64 	{%temp, %r60}, %fd534;
	}
	shl.b32 	%r241, %r58, 20;
	add.s32 	%r242, %r241, %r60;
	mov.b64 	%fd696, {%r59, %r242};
	{
	.reg .b32 %temp; 
	mov.b64 	{%temp, %r243}, %fd91;
	}
	mov.b32 	%f39, %r243;
	abs.f32 	%f11, %f39;
	setp.lt.f32 	%p53, %f11, 0f4086232B;
	@%p53 bra 	$L__BB2_52;
	setp.lt.f64 	%p54, %fd91, 0d0000000000000000;
	add.f64 	%fd535, %fd91, 0d7FF0000000000000;
	selp.f64 	%fd696, 0d0000000000000000, %fd535, %p54;
	setp.geu.f32 	%p55, %f11, 0f40874800;
	@%p55 bra 	$L__BB2_52;
	shr.u32 	%r244, %r58, 31;
	add.s32 	%r245, %r58, %r244;
	shr.s32 	%r246, %r245, 1;
	shl.b32 	%r247, %r246, 20;
	add.s32 	%r248, %r60, %r247;
	mov.b64 	%fd536, {%r59, %r248};
	sub.s32 	%r249, %r58, %r246;
	shl.b32 	%r250, %r249, 20;
	add.s32 	%r251, %r250, 1072693248;
	mov.b32 	%r252, 0;
	mov.b64 	%fd537, {%r252, %r251};
	mul.f64 	%fd696, %fd537, %fd536;
$L__BB2_52:
	add.f64 	%fd538, %fd695, %fd696;
	mul.f64 	%fd96, %fd538, 0d3FE0000000000000;
	sub.f64 	%fd97, %fd696, %fd695;
	neg.f64 	%fd539, %fd22;
	div.rn.f64 	%fd98, %fd539, %fd85;
	fma.rn.f64 	%fd540, %fd98, 0d3FF71547652B82FE, 0d4338000000000000;
	{
	.reg .b32 %temp; 
	mov.b64 	{%r61, %temp}, %fd540;
	}
	mov.f64 	%fd541, 0dC338000000000000;
	add.rn.f64 	%fd542, %fd540, %fd541;
	fma.rn.f64 	%fd543, %fd542, 0dBFE62E42FEFA39EF, %fd98;
	fma.rn.f64 	%fd544, %fd542, 0dBC7ABC9E3B39803F, %fd543;
	fma.rn.f64 	%fd545, %fd544, 0d3E5ADE1569CE2BDF, 0d3E928AF3FCA213EA;
	fma.rn.f64 	%fd546, %fd545, %fd544, 0d3EC71DEE62401315;
	fma.rn.f64 	%fd547, %fd546, %fd544, 0d3EFA01997C89EB71;
	fma.rn.f64 	%fd548, %fd547, %fd544, 0d3F2A01A014761F65;
	fma.rn.f64 	%fd549, %fd548, %fd544, 0d3F56C16C1852B7AF;
	fma.rn.f64 	%fd550, %fd549, %fd544, 0d3F81111111122322;
	fma.rn.f64 	%fd551, %fd550, %fd544, 0d3FA55555555502A1;
	fma.rn.f64 	%fd552, %fd551, %fd544, 0d3FC5555555555511;
	fma.rn.f64 	%fd553, %fd552, %fd544, 0d3FE000000000000B;
	fma.rn.f64 	%fd554, %fd553, %fd544, 0d3FF0000000000000;
	fma.rn.f64 	%fd555, %fd554, %fd544, 0d3FF0000000000000;
	{
	.reg .b32 %temp; 
	mov.b64 	{%r62, %temp}, %fd555;
	}
	{
	.reg .b32 %temp; 
	mov.b64 	{%temp, %r63}, %fd555;
	}
	shl.b32 	%r253, %r61, 20;
	add.s32 	%r254, %r253, %r63;
	mov.b64 	%fd697, {%r62, %r254};
	{
	.reg .b32 %temp; 
	mov.b64 	{%temp, %r255}, %fd98;
	}
	mov.b32 	%f40, %r255;
	abs.f32 	%f12, %f40;
	setp.lt.f32 	%p56, %f12, 0f4086232B;
	@%p56 bra 	$L__BB2_55;
	setp.lt.f64 	%p57, %fd98, 0d0000000000000000;
	add.f64 	%fd556, %fd98, 0d7FF0000000000000;
	selp.f64 	%fd697, 0d0000000000000000, %fd556, %p57;
	setp.geu.f32 	%p58, %f12, 0f40874800;
	@%p58 bra 	$L__BB2_55;
	shr.u32 	%r256, %r61, 31;
	add.s32 	%r257, %r61, %r256;
	shr.s32 	%r258, %r257, 1;
	shl.b32 	%r259, %r258, 20;
	add.s32 	%r260, %r63, %r259;
	mov.b64 	%fd557, {%r62, %r260};
	sub.s32 	%r261, %r61, %r258;
	shl.b32 	%r262, %r261, 20;
	add.s32 	%r263, %r262, 1072693248;
	mov.b32 	%r264, 0;
	mov.b64 	%fd558, {%r264, %r263};
	mul.f64 	%fd697, %fd558, %fd557;
$L__BB2_55:
	sub.f64 	%fd559, %fd697, %fd96;
	mul.f64 	%fd560, %fd97, 0dBFE0000000000000;
	div.rn.f64 	%fd103, %fd559, %fd560;
	add.s64 	%rd89, %rd1, %rd68;
	ld.global.f32 	%f41, [%rd89];
	cvt.f64.f32 	%fd104, %f41;
	neg.f64 	%fd561, %fd23;
	div.rn.f64 	%fd105, %fd561, %fd104;
	fma.rn.f64 	%fd562, %fd105, 0d3FF71547652B82FE, 0d4338000000000000;
	{
	.reg .b32 %temp; 
	mov.b64 	{%r64, %temp}, %fd562;
	}
	mov.f64 	%fd563, 0dC338000000000000;
	add.rn.f64 	%fd564, %fd562, %fd563;
	fma.rn.f64 	%fd565, %fd564, 0dBFE62E42FEFA39EF, %fd105;
	fma.rn.f64 	%fd566, %fd564, 0dBC7ABC9E3B39803F, %fd565;
	fma.rn.f64 	%fd567, %fd566, 0d3E5ADE1569CE2BDF, 0d3E928AF3FCA213EA;
	fma.rn.f64 	%fd568, %fd567, %fd566, 0d3EC71DEE62401315;
	fma.rn.f64 	%fd569, %fd568, %fd566, 0d3EFA01997C89EB71;
	fma.rn.f64 	%fd570, %fd569, %fd566, 0d3F2A01A014761F65;
	fma.rn.f64 	%fd571, %fd570, %fd566, 0d3F56C16C1852B7AF;
	fma.rn.f64 	%fd572, %fd571, %fd566, 0d3F81111111122322;
	fma.rn.f64 	%fd573, %fd572, %fd566, 0d3FA55555555502A1;
	fma.rn.f64 	%fd574, %fd573, %fd566, 0d3FC5555555555511;
	fma.rn.f64 	%fd575, %fd574, %fd566, 0d3FE000000000000B;
	fma.rn.f64 	%fd576, %fd575, %fd566, 0d3FF0000000000000;
	fma.rn.f64 	%fd577, %fd576, %fd566, 0d3FF0000000000000;
	{
	.reg .b32 %temp; 
	mov.b64 	{%r65, %temp}, %fd577;
	}
	{
	.reg .b32 %temp; 
	mov.b64 	{%temp, %r66}, %fd577;
	}
	shl.b32 	%r265, %r64, 20;
	add.s32 	%r266, %r265, %r66;
	mov.b64 	%fd698, {%r65, %r266};
	{
	.reg .b32 %temp; 
	mov.b64 	{%temp, %r267}, %fd105;
	}
	mov.b32 	%f42, %r267;
	abs.f32 	%f13, %f42;
	setp.lt.f32 	%p59, %f13, 0f4086232B;
	@%p59 bra 	$L__BB2_58;
	setp.lt.f64 	%p60, %fd105, 0d0000000000000000;
	add.f64 	%fd578, %fd105, 0d7FF0000000000000;
	selp.f64 	%fd698, 0d0000000000000000, %fd578, %p60;
	setp.geu.f32 	%p61, %f13, 0f40874800;
	@%p61 bra 	$L__BB2_58;
	shr.u32 	%r268, %r64, 31;
	add.s32 	%r269, %r64, %r268;
	shr.s32 	%r270, %r269, 1;
	shl.b32 	%r271, %r270, 20;
	add.s32 	%r272, %r66, %r271;
	mov.b64 	%fd579, {%r65, %r272};
	sub.s32 	%r273, %r64, %r270;
	shl.b32 	%r274, %r273, 20;
	add.s32 	%r275, %r274, 1072693248;
	mov.b32 	%r276, 0;
	mov.b64 	%fd580, {%r276, %r275};
	mul.f64 	%fd698, %fd580, %fd579;
$L__BB2_58:
	div.rn.f64 	%fd110, %fd33, %fd104;
	fma.rn.f64 	%fd581, %fd110, 0d3FF71547652B82FE, 0d4338000000000000;
	{
	.reg .b32 %temp; 
	mov.b64 	{%r67, %temp}, %fd581;
	}
	mov.f64 	%fd582, 0dC338000000000000;
	add.rn.f64 	%fd583, %fd581, %fd582;
	fma.rn.f64 	%fd584, %fd583, 0dBFE62E42FEFA39EF, %fd110;
	fma.rn.f64 	%fd585, %fd583, 0dBC7ABC9E3B39803F, %fd584;
	fma.rn.f64 	%fd586, %fd585, 0d3E5ADE1569CE2BDF, 0d3E928AF3FCA213EA;
	fma.rn.f64 	%fd587, %fd586, %fd585, 0d3EC71DEE62401315;
	fma.rn.f64 	%fd588, %fd587, %fd585, 0d3EFA01997C89EB71;
	fma.rn.f64 	%fd589, %fd588, %fd585, 0d3F2A01A014761F65;
	fma.rn.f64 	%fd590, %fd589, %fd585, 0d3F56C16C1852B7AF;
	fma.rn.f64 	%fd591, %fd590, %fd585, 0d3F81111111122322;
	fma.rn.f64 	%fd592, %fd591, %fd585, 0d3FA55555555502A1;
	fma.rn.f64 	%fd593, %fd592, %fd585, 0d3FC5555555555511;
	fma.rn.f64 	%fd594, %fd593, %fd585, 0d3FE000000000000B;
	fma.rn.f64 	%fd595, %fd594, %fd585, 0d3FF0000000000000;
	fma.rn.f64 	%fd596, %fd595, %fd585, 0d3FF0000000000000;
	{
	.reg .b32 %temp; 
	mov.b64 	{%r68, %temp}, %fd596;
	}
	{
	.reg .b32 %temp; 
	mov.b64 	{%temp, %r69}, %fd596;
	}
	shl.b32 	%r277, %r67, 20;
	add.s32 	%r278, %r277, %r69;
	mov.b64 	%fd699, {%r68, %r278};
	{
	.reg .b32 %temp; 
	mov.b64 	{%temp, %r279}, %fd110;
	}
	mov.b32 	%f43, %r279;
	abs.f32 	%f14, %f43;
	setp.lt.f32 	%p62, %f14, 0f4086232B;
	@%p62 bra 	$L__BB2_61;
	setp.lt.f64 	%p63, %fd110, 0d0000000000000000;
	add.f64 	%fd597, %fd110, 0d7FF0000000000000;
	selp.f64 	%fd699, 0d0000000000000000, %fd597, %p63;
	setp.geu.f32 	%p64, %f14, 0f40874800;
	@%p64 bra 	$L__BB2_61;
	shr.u32 	%r280, %r67, 31;
	add.s32 	%r281, %r67, %r280;
	shr.s32 	%r282, %r281, 1;
	shl.b32 	%r283, %r282, 20;
	add.s32 	%r284, %r69, %r283;
	mov.b64 	%fd598, {%r68, %r284};
	sub.s32 	%r285, %r67, %r282;
	shl.b32 	%r286, %r285, 20;
	add.s32 	%r287, %r286, 1072693248;
	mov.b32 	%r288, 0;
	mov.b64 	%fd599, {%r288, %r287};
	mul.f64 	%fd699, %fd599, %fd598;
$L__BB2_61:
	add.f64 	%fd600, %fd698, %fd699;
	mul.f64 	%fd115, %fd600, 0d3FE0000000000000;
	sub.f64 	%fd116, %fd699, %fd698;
	neg.f64 	%fd601, %fd24;
	div.rn.f64 	%fd117, %fd601, %fd104;
	fma.rn.f64 	%fd602, %fd117, 0d3FF71547652B82FE, 0d4338000000000000;
	{
	.reg .b32 %temp; 
	mov.b64 	{%r70, %temp}, %fd602;
	}
	mov.f64 	%fd603, 0dC338000000000000;
	add.rn.f64 	%fd604, %fd602, %fd603;
	fma.rn.f64 	%fd605, %fd604, 0dBFE62E42FEFA39EF, %fd117;
	fma.rn.f64 	%fd606, %fd604, 0dBC7ABC9E3B39803F, %fd605;
	fma.rn.f64 	%fd607, %fd606, 0d3E5ADE1569CE2BDF, 0d3E928AF3FCA213EA;
	fma.rn.f64 	%fd608, %fd607, %fd606, 0d3EC71DEE62401315;
	fma.rn.f64 	%fd609, %fd608, %fd606, 0d3EFA01997C89EB71;
	fma.rn.f64 	%fd610, %fd609, %fd606, 0d3F2A01A014761F65;
	fma.rn.f64 	%fd611, %fd610, %fd606, 0d3F56C16C1852B7AF;
	fma.rn.f64 	%fd612, %fd611, %fd606, 0d3F81111111122322;
	fma.rn.f64 	%fd613, %fd612, %fd606, 0d3FA55555555502A1;
	fma.rn.f64 	%fd614, %fd613, %fd606, 0d3FC5555555555511;
	fma.rn.f64 	%fd615, %fd614, %fd606, 0d3FE000000000000B;
	fma.rn.f64 	%fd616, %fd615, %fd606, 0d3FF0000000000000;
	fma.rn.f64 	%fd617, %fd616, %fd606, 0d3FF0000000000000;
	{
	.reg .b32 %temp; 
	mov.b64 	{%r71, %temp}, %fd617;
	}
	{
	.reg .b32 %temp; 
	mov.b64 	{%temp, %r72}, %fd617;
	}
	shl.b32 	%r289, %r70, 20;
	add.s32 	%r290, %r289, %r72;
	mov.b64 	%fd700, {%r71, %r290};
	{
	.reg .b32 %temp; 
	mov.b64 	{%temp, %r291}, %fd117;
	}
	mov.b32 	%f44, %r291;
	abs.f32 	%f15, %f44;
	setp.lt.f32 	%p65, %f15, 0f4086232B;
	@%p65 bra 	$L__BB2_64;
	setp.lt.f64 	%p66, %fd117, 0d0000000000000000;
	add.f64 	%fd618, %fd117, 0d7FF0000000000000;
	selp.f64 	%fd700, 0d0000000000000000, %fd618, %p66;
	setp.geu.f32 	%p67, %f15, 0f40874800;
	@%p67 bra 	$L__BB2_64;
	shr.u32 	%r292, %r70, 31;
	add.s32 	%r293, %r70, %r292;
	shr.s32 	%r294, %r293, 1;
	shl.b32 	%r295, %r294, 20;
	add.s32 	%r296, %r72, %r295;
	mov.b64 	%fd619, {%r71, %r296};
	sub.s32 	%r297, %r70, %r294;
	shl.b32 	%r298, %r297, 20;
	add.s32 	%r299, %r298, 1072693248;
	mov.b32 	%r300, 0;
	mov.b64 	%fd620, {%r300, %r299};
	mul.f64 	%fd700, %fd620, %fd619;
$L__BB2_64:
	sub.f64 	%fd621, %fd700, %fd115;
	mul.f64 	%fd622, %fd116, 0dBFE0000000000000;
	div.rn.f64 	%fd122, %fd621, %fd622;
	add.s64 	%rd91, %rd1, %rd72;
	ld.global.f32 	%f45, [%rd91];
	cvt.f64.f32 	%fd123, %f45;
	neg.f64 	%fd623, %fd25;
	div.rn.f64 	%fd124, %fd623, %fd123;
	fma.rn.f64 	%fd624, %fd124, 0d3FF71547652B82FE, 0d4338000000000000;
	{
	.reg .b32 %temp; 
	mov.b64 	{%r73, %temp}, %fd624;
	}
	mov.f64 	%fd625, 0dC338000000000000;
	add.rn.f64 	%fd626, %fd624, %fd625;
	fma.rn.f64 	%fd627, %fd626, 0dBFE62E42FEFA39EF, %fd124;
	fma.rn.f64 	%fd628, %fd626, 0dBC7ABC9E3B39803F, %fd627;
	fma.rn.f64 	%fd629, %fd628, 0d3E5ADE1569CE2BDF, 0d3E928AF3FCA213EA;
	fma.rn.f64 	%fd630, %fd629, %fd628, 0d3EC71DEE62401315;
	fma.rn.f64 	%fd631, %fd630, %fd628, 0d3EFA01997C89EB71;
	fma.rn.f64 	%fd632, %fd631, %fd628, 0d3F2A01A014761F65;
	fma.rn.f64 	%fd633, %fd632, %fd628, 0d3F56C16C1852B7AF;
	fma.rn.f64 	%fd634, %fd633, %fd628, 0d3F81111111122322;
	fma.rn.f64 	%fd635, %fd634, %fd628, 0d3FA55555555502A1;
	fma.rn.f64 	%fd636, %fd635, %fd628, 0d3FC5555555555511;
	fma.rn.f64 	%fd637, %fd636, %fd628, 0d3FE000000000000B;
	fma.rn.f64 	%fd638, %fd637, %fd628, 0d3FF0000000000000;
	fma.rn.f64 	%fd639, %fd638, %fd628, 0d3FF0000000000000;
	{
	.reg .b32 %temp; 
	mov.b64 	{%r74, %temp}, %fd639;
	}
	{
	.reg .b32 %temp; 
	mov.b64 	{%temp, %r75}, %fd639;
	}
	shl.b32 	%r301, %r73, 20;
	add.s32 	%r302, %r301, %r75;
	mov.b64 	%fd701, {%r74, %r302};
	{
	.reg .b32 %temp; 
	mov.b64 	{%temp, %r303}, %fd124;
	}
	mov.b32 	%f46, %r303;
	abs.f32 	%f16, %f46;
	setp.lt.f32 	%p68, %f16, 0f4086232B;
	@%p68 bra 	$L__BB2_67;
	setp.lt.f64 	%p69, %fd124, 0d0000000000000000;
	add.f64 	%fd640, %fd124, 0d7FF0000000000000;
	selp.f64 	%fd701, 0d0000000000000000, %fd640, %p69;
	setp.geu.f32 	%p70, %f16, 0f40874800;
	@%p70 bra 	$L__BB2_67;
	shr.u32 	%r304, %r73, 31;
	add.s32 	%r305, %r73, %r304;
	shr.s32 	%r306, %r305, 1;
	shl.b32 	%r307, %r306, 20;
	add.s32 	%r308, %r75, %r307;
	mov.b64 	%fd641, {%r74, %r308};
	sub.s32 	%r309, %r73, %r306;
	shl.b32 	%r310, %r309, 20;
	add.s32 	%r311, %r310, 1072693248;
	mov.b32 	%r312, 0;
	mov.b64 	%fd642, {%r312, %r311};
	mul.f64 	%fd701, %fd642, %fd641;
$L__BB2_67:
	div.rn.f64 	%fd129, %fd33, %fd123;
	fma.rn.f64 	%fd643, %fd129, 0d3FF71547652B82FE, 0d4338000000000000;
	{
	.reg .b32 %temp; 
	mov.b64 	{%r76, %temp}, %fd643;
	}
	mov.f64 	%fd644, 0dC338000000000000;
	add.rn.f64 	%fd645, %fd643, %fd644;
	fma.rn.f64 	%fd646, %fd645, 0dBFE62E42FEFA39EF, %fd129;
	fma.rn.f64 	%fd647, %fd645, 0dBC7ABC9E3B39803F, %fd646;
	fma.rn.f64 	%fd648, %fd647, 0d3E5ADE1569CE2BDF, 0d3E928AF3FCA213EA;
	fma.rn.f64 	%fd649, %fd648, %fd647, 0d3EC71DEE62401315;
	fma.rn.f64 	%fd650, %fd649, %fd647, 0d3EFA01997C89EB71;
	fma.rn.f64 	%fd651, %fd650, %fd647, 0d3F2A01A014761F65;
	fma.rn.f64 	%fd652, %fd651, %fd647, 0d3F56C16C1852B7AF;
	fma.rn.f64 	%fd653, %fd652, %fd647, 0d3F81111111122322;
	fma.rn.f64 	%fd654, %fd653, %fd647, 0d3FA55555555502A1;
	fma.rn.f64 	%fd655, %fd654, %fd647, 0d3FC5555555555511;
	fma.rn.f64 	%fd656, %fd655, %fd647, 0d3FE000000000000B;
	fma.rn.f64 	%fd657, %fd656, %fd647, 0d3FF0000000000000;
	fma.rn.f64 	%fd658, %fd657, %fd647, 0d3FF0000000000000;
	{
	.reg .b32 %temp; 
	mov.b64 	{%r77, %temp}, %fd658;
	}
	{
	.reg .b32 %temp; 
	mov.b64 	{%temp, %r78}, %fd658;
	}
	shl.b32 	%r313, %r76, 20;
	add.s32 	%r314, %r313, %r78;
	mov.b64 	%fd702, {%r77, %r314};
	{
	.reg .b32 %temp; 
	mov.b64 	{%temp, %r315}, %fd129;
	}
	mov.b32 	%f47, %r315;
	abs.f32 	%f17, %f47;
	setp.lt.f32 	%p71, %f17, 0f4086232B;
	@%p71 bra 	$L__BB2_70;
	setp.lt.f64 	%p72, %fd129, 0d0000000000000000;
	add.f64 	%fd659, %fd129, 0d7FF0000000000000;
	selp.f64 	%fd702, 0d0000000000000000, %fd659, %p72;
	setp.geu.f32 	%p73, %f17, 0f40874800;
	@%p73 bra 	$L__BB2_70;
	shr.u32 	%r316, %r76, 31;
	add.s32 	%r317, %r76, %r316;
	shr.s32 	%r318, %r317, 1;
	shl.b32 	%r319, %r318, 20;
	add.s32 	%r320, %r78, %r319;
	mov.b64 	%fd660, {%r77, %r320};
	sub.s32 	%r321, %r76, %r318;
	shl.b32 	%r322, %r321, 20;
	add.s32 	%r323, %r322, 1072693248;
	mov.b32 	%r324, 0;
	mov.b64 	%fd661, {%r324, %r323};
	mul.f64 	%fd702, %fd661, %fd660;
$L__BB2_70:
	add.f64 	%fd662, %fd701, %fd702;
	mul.f64 	%fd134, %fd662, 0d3FE0000000000000;
	sub.f64 	%fd135, %fd702, %fd701;
	neg.f64 	%fd663, %fd26;
	div.rn.f64 	%fd136, %fd663, %fd123;
	fma.rn.f64 	%fd664, %fd136, 0d3FF71547652B82FE, 0d4338000000000000;
	{
	.reg .b32 %temp; 
	mov.b64 	{%r79, %temp}, %fd664;
	}
	mov.f64 	%fd665, 0dC338000000000000;
	add.rn.f64 	%fd666, %fd664, %fd665;
	fma.rn.f64 	%fd667, %fd666, 0dBFE62E42FEFA39EF, %fd136;
	fma.rn.f64 	%fd668, %fd666, 0dBC7ABC9E3B39803F, %fd667;
	fma.rn.f64 	%fd669, %fd668, 0d3E5ADE1569CE2BDF, 0d3E928AF3FCA213EA;
	fma.rn.f64 	%fd670, %fd669, %fd668, 0d3EC71DEE62401315;
	fma.rn.f64 	%fd671, %fd670, %fd668, 0d3EFA01997C89EB71;
	fma.rn.f64 	%fd672, %fd671, %fd668, 0d3F2A01A014761F65;
	fma.rn.f64 	%fd673, %fd672, %fd668, 0d3F56C16C1852B7AF;
	fma.rn.f64 	%fd674, %fd673, %fd668, 0d3F81111111122322;
	fma.rn.f64 	%fd675, %fd674, %fd668, 0d3FA55555555502A1;
	fma.rn.f64 	%fd676, %fd675, %fd668, 0d3FC5555555555511;
	fma.rn.f64 	%fd677, %fd676, %fd668, 0d3FE000000000000B;
	fma.rn.f64 	%fd678, %fd677, %fd668, 0d3FF0000000000000;
	fma.rn.f64 	%fd679, %fd678, %fd668, 0d3FF0000000000000;
	{
	.reg .b32 %temp; 
	mov.b64 	{%r80, %temp}, %fd679;
	}
	{
	.reg .b32 %temp; 
	mov.b64 	{%temp, %r81}, %fd679;
	}
	shl.b32 	%r325, %r79, 20;
	add.s32 	%r326, %r325, %r81;
	mov.b64 	%fd703, {%r80, %r326};
	{
	.reg .b32 %temp; 
	mov.b64 	{%temp, %r327}, %fd136;
	}
	mov.b32 	%f48, %r327;
	abs.f32 	%f18, %f48;
	setp.lt.f32 	%p74, %f18, 0f4086232B;
	@%p74 bra 	$L__BB2_73;
	setp.lt.f64 	%p75, %fd136, 0d0000000000000000;
	add.f64 	%fd680, %fd136, 0d7FF0000000000000;
	selp.f64 	%fd703, 0d0000000000000000, %fd680, %p75;
	setp.geu.f32 	%p76, %f18, 0f40874800;
	@%p76 bra 	$L__BB2_73;
	shr.u32 	%r328, %r79, 31;
	add.s32 	%r329, %r79, %r328;
	shr.s32 	%r330, %r329, 1;
	shl.b32 	%r331, %r330, 20;
	add.s32 	%r332, %r81, %r331;
	mov.b64 	%fd681, {%r80, %r332};
	sub.s32 	%r333, %r79, %r330;
	shl.b32 	%r334, %r333, 20;
	add.s32 	%r335, %r334, 1072693248;
	mov.b32 	%r336, 0;
	mov.b64 	%fd682, {%r336, %r335};
	mul.f64 	%fd703, %fd682, %fd681;
$L__BB2_73:
	ld.param.u64 	%rd96, [_Z9kernel_4bPK3xyziS_dPKdPKfS5_PdS6_Pii_param_8];
	sub.f64 	%fd683, %fd703, %fd134;
	mul.f64 	%fd684, %fd135, 0dBFE0000000000000;
	div.rn.f64 	%fd685, %fd683, %fd684;
	cvta.to.global.u64 	%rd92, %rd96;
	add.s64 	%rd94, %rd92, %rd78;
	st.global.f64 	[%rd94], %fd46;
	st.global.f64 	[%rd94+8], %fd65;
	st.global.f64 	[%rd94+16], %fd84;
	st.global.f64 	[%rd94+24], %fd103;
	st.global.f64 	[%rd94+32], %fd122;
	st.global.f64 	[%rd94+40], %fd685;
$L__BB2_74:
	ret;

}


// ===== COMPILED SASS (sm_100) =====

	.target	sm_100

	.elftype	@"ET_EXEC"


//--------------------- .note.nv.tkinfo           --------------------------
	.section	.note.nv.tkinfo,"",@"SHT_NOTE"
	.sectionflags	@"SHF_NOTE_NV_TKINFO"
	.tkinfo
        /*0018*/ 	.word	0x00000002
        /*0030*/ 	.string	""
        /*0030*/ 	.string	"ptxas"
        /*0030*/ 	.string	"Cuda compilation tools, release 13.0, V13.0.88"
        /*0030*/ 	.string	"Build cuda_13.0.r13.0/compiler.36424714_0"
        /*0030*/ 	.string	"-arch sm_100 -m 64 "



//--------------------- .note.nv.cuinfo           --------------------------
	.section	.note.nv.cuinfo,"",@"SHT_NOTE"
	.sectionflags	@"SHF_NOTE_NV_CUINFO"
        /*0018*/ 	.short	0x0002
        /*001a*/ 	.short	0x0064
        /*001c*/ 	.short	0x0082
	.zero		2


//--------------------- .nv.info                  --------------------------
	.section	.nv.info,"",@"SHT_CUDA_INFO"
	.align	4


	//----- nvinfo : EIATTR_REGCOUNT
	.align		4
        /*0000*/ 	.byte	0x04, 0x2f
        /*0002*/ 	.short	(.L_4 - .L_3)
	.align		4
.L_3:
        /*0004*/ 	.word	index@(_Z9kernel_2bPK3xyziS_dPKdPKfS5_PdS6_Pii)
        /*0008*/ 	.word	0x00000024


	//----- nvinfo : EIATTR_FRAME_SIZE
	.align		4
.L_4:
        /*000c*/ 	.byte	0x04, 0x11
        /*000e*/ 	.short	(.L_6 - .L_5)
	.align		4
.L_5:
        /*0010*/ 	.word	index@($__internal_5_$__cuda_sm20_dsqrt_rn_f64_mediumpath_v1)
        /*0014*/ 	.word	0x00000018


	//----- nvinfo : EIATTR_FRAME_SIZE
	.align		4
.L_6:
        /*0018*/ 	.byte	0x04, 0x11
        /*001a*/ 	.short	(.L_8 - .L_7)
	.align		4
.L_7:
        /*001c*/ 	.word	index@($__internal_4_$__cuda_sm20_div_rn_f64_full)
        /*0020*/ 	.word	0x00000018


	//----- nvinfo : EIATTR_FRAME_SIZE
	.align		4
.L_8:
        /*0024*/ 	.byte	0x04, 0x11
        /*0026*/ 	.short	(.L_10 - .L_9)
	.align		4
.L_9:
        /*0028*/ 	.word	index@(_Z9kernel_2bPK3xyziS_dPKdPKfS5_PdS6_Pii)
        /*002c*/ 	.word	0x00000018


	//----- nvinfo : EIATTR_REGCOUNT
	.align		4
.L_10:
        /*0030*/ 	.byte	0x04, 0x2f
        /*0032*/ 	.short	(.L_12 - .L_11)
	.align		4
.L_11:
        /*0034*/ 	.word	index@(_Z9kernel_3bPK3xyziS_dPKdPKfS5_PdS6_Pii)
        /*0038*/ 	.word	0x00000036


	//----- nvinfo : EIATTR_FRAME_SIZE
	.align		4
.L_12:
        /*003c*/ 	.byte	0x04, 0x11
        /*003e*/ 	.short	(.L_14 - .L_13)
	.align		4
.L_13:
        /*0040*/ 	.word	index@($__internal_3_$__cuda_sm20_dsqrt_rn_f64_mediumpath_v1)
        /*0044*/ 	.word	0x00000000


	//----- nvinfo : EIATTR_FRAME_SIZE
	.align		4
.L_14:
        /*0048*/ 	.byte	0x04, 0x11
        /*004a*/ 	.short	(.L_16 - .L_15)
	.align		4
.L_15:
        /*004c*/ 	.word	index@($__internal_2_$__cuda_sm20_div_rn_f64_full)
        /*0050*/ 	.word	0x00000000


	//----- nvinfo : EIATTR_FRAME_SIZE
	.align		4
.L_16:
        /*0054*/ 	.byte	0x04, 0x11
        /*0056*/ 	.short	(.L_18 - .L_17)
	.align		4
.L_17:
        /*0058*/ 	.word	index@(_Z9kernel_3bPK3xyziS_dPKdPKfS5_PdS6_Pii)
        /*005c*/ 	.word	0x00000000


	//----- nvinfo : EIATTR_REGCOUNT
	.align		4
.L_18:
        /*0060*/ 	.byte	0x04, 0x2f
        /*0062*/ 	.short	(.L_20 - .L_19)
	.align		4
.L_19:
        /*0064*/ 	.word	index@(_Z9kernel_4bPK3xyziS_dPKdPKfS5_PdS6_Pii)
        /*0068*/ 	.word	0x00000044


	//----- nvinfo : EIATTR_FRAME_SIZE
	.align		4
.L_20:
        /*006c*/ 	.byte	0x04, 0x11
        /*006e*/ 	.short	(.L_22 - .L_21)
	.align		4
.L_21:
        /*0070*/ 	.word	index@($__internal_1_$__cuda_sm20_dsqrt_rn_f64_mediumpath_v1)
        /*0074*/ 	.word	0x00000000


	//----- nvinfo : EIATTR_FRAME_SIZE
	.align		4
.L_22:
        /*0078*/ 	.byte	0x04, 0x11
        /*007a*/ 	.short	(.L_24 - .L_23)
	.align		4
.L_23:
        /*007c*/ 	.word	index@($__internal_0_$__cuda_sm20_div_rn_f64_full)
        /*0080*/ 	.word	0x00000000


	//----- nvinfo : EIATTR_FRAME_SIZE
	.align		4
.L_24:
        /*0084*/ 	.byte	0x04, 0x11
        /*0086*/ 	.short	(.L_26 - .L_25)
	.align		4
.L_25:
        /*0088*/ 	.word	index@(_Z9kernel_4bPK3xyziS_dPKdPKfS5_PdS6_Pii)
        /*008c*/ 	.word	0x00000000


	//----- nvinfo : EIATTR_MIN_STACK_SIZE
	.align		4
.L_26:
        /*0090*/ 	.byte	0x04, 0x12
        /*0092*/ 	.short	(.L_28 - .L_27)
	.align		4
.L_27:
        /*0094*/ 	.word	index@(_Z9kernel_4bPK3xyziS_dPKdPKfS5_PdS6_Pii)
        /*0098*/ 	.word	0x00000000


	//----- nvinfo : EIATTR_MIN_STACK_SIZE
	.align		4
.L_28:
        /*009c*/ 	.byte	0x04, 0x12
        /*009e*/ 	.short	(.L_30 - .L_29)
	.align		4
.L_29:
        /*00a0*/ 	.word	index@(_Z9kernel_3bPK3xyziS_dPKdPKfS5_PdS6_Pii)
        /*00a4*/ 	.word	0x00000000


	//----- nvinfo : EIATTR_MIN_STACK_SIZE
	.align		4
.L_30:
        /*00a8*/ 	.byte	0x04, 0x12
        /*00aa*/ 	.short	(.L_32 - .L_31)
	.align		4
.L_31:
        /*00ac*/ 	.word	index@(_Z9kernel_2bPK3xyziS_dPKdPKfS5_PdS6_Pii)
        /*00b0*/ 	.word	0x00000018
.L_32:


//--------------------- .nv.compat                --------------------------
	.section	.nv.compat,"",@"SHT_CUDA_COMPAT_INFO"
	.align	4
        /*0000*/ 	.byte	0x02, 0x09, 0x00, 0x00, 0x02, 0x02, 0x01, 0x00, 0x02, 0x05, 0x05, 0x00, 0x03, 0x07, 0x01, 0x01
        /*0010*/ 	.byte	0x02, 0x03, 0x00, 0x00, 0x02, 0x06, 0x01, 0x00, 0x04, 0x0b, 0x08, 0x00, 0x01, 0x00, 0x00, 0x00
        /*0020*/ 	.byte	0x00, 0x00, 0x00, 0x00


//--------------------- .nv.info._Z9kernel_4bPK3xyziS_dPKdPKfS5_PdS6_Pii --------------------------
	.section	.nv.info._Z9kernel_4bPK3xyziS_dPKdPKfS5_PdS6_Pii,"",@"SHT_CUDA_INFO"
	.sectionflags	@""
	.align	4


	//----- nvinfo : EIATTR_CUDA_API_VERSION
	.align		4
        /*0000*/ 	.byte	0x04, 0x37
        /*0002*/ 	.short	(.L_34 - .L_33)
.L_33:
        /*0004*/ 	.word	0x00000082


	//----- nvinfo : EIATTR_KPARAM_INFO
	.align		4
.L_34:
        /*0008*/ 	.byte	0x04, 0x17
        /*000a*/ 	.short	(.L_36 - .L_35)
.L_35:
        /*000c*/ 	.word	0x00000000
        /*0010*/ 	.short	0x000a
        /*0012*/ 	.short	0x0068
        /*0014*/ 	.byte	0x00, 0xf0, 0x11, 0x00


	//----- nvinfo : EIATTR_KPARAM_INFO
	.align		4
.L_36:
        /*0018*/ 	.byte	0x04, 0x17
        /*001a*/ 	.short	(.L_38 - .L_37)
.L_37:
        /*001c*/ 	.word	0x00000000
        /*0020*/ 	.short	0x0009
        /*0022*/ 	.short	0x0060
        /*0024*/ 	.byte	0x00, 0xf5, 0x21, 0x00


	//----- nvinfo : EIATTR_KPARAM_INFO
	.align		4
.L_38:
        /*0028*/ 	.byte	0x04, 0x17
        /*002a*/ 	.short	(.L_40 - .L_39)
.L_39:
        /*002c*/ 	.word	0x00000000
        /*0030*/ 	.short	0x0008
        /*0032*/ 	.short	0x0058
        /*0034*/ 	.byte	0x00, 0xf5, 0x21, 0x00


	//----- nvinfo : EIATTR_KPARAM_INFO
	.align		4
.L_40:
        /*0038*/ 	.byte	0x04, 0x17
        /*003a*/ 	.short	(.L_42 - .L_41)
.L_41:
        /*003c*/ 	.word	0x00000000
        /*0040*/ 	.short	0x0007
        /*0042*/ 	.short	0x0050
        /*0044*/ 	.byte	0x00, 0xf5, 0x21, 0x00


	//----- nvinfo : EIATTR_KPARAM_INFO
	.align		4
.L_42:
        /*0048*/ 	.byte	0x04, 0x17
        /*004a*/ 	.short	(.L_44 - .L_43)
.L_43:
        /*004c*/ 	.word	0x00000000
        /*0050*/ 	.short	0x0006
        /*0052*/ 	.short	0x0048
        /*0054*/ 	.byte	0x00, 0xf5, 0x21, 0x00


	//----- nvinfo : EIATTR_KPARAM_INFO
	.align		4
.L_44:
        /*0058*/ 	.byte	0x04, 0x17
        /*005a*/ 	.short	(.L_46 - .L_45)
.L_45:
        /*005c*/ 	.word	0x00000000
        /*0060*/ 	.short	0x0005
        /*0062*/ 	.short	0x0040
        /*0064*/ 	.byte	0x00, 0xf5, 0x21, 0x00


	//----- nvinfo : EIATTR_KPARAM_INFO
	.align		4
.L_46:
        /*0068*/ 	.byte	0x04, 0x17
        /*006a*/ 	.short	(.L_48 - .L_47)
.L_47:
        /*006c*/ 	.word	0x00000000
        /*0070*/ 	.short	0x0004
        /*0072*/ 	.short	0x0038
        /*0074*/ 	.byte	0x00, 0xf5, 0x21, 0x00


	//----- nvinfo : EIATTR_KPARAM_INFO
	.align		4
.L_48:
        /*0078*/ 	.byte	0x04, 0x17
        /*007a*/ 	.short	(.L_50 - .L_49)
.L_49:
        /*007c*/ 	.word	0x00000000
        /*0080*/ 	.short	0x0003
        /*0082*/ 	.short	0x0030
        /*0084*/ 	.byte	0x00, 0xf0, 0x21, 0x00


	//----- nvinfo : EIATTR_KPARAM_INFO
	.align		4
.L_50:
        /*0088*/ 	.byte	0x04, 0x17
        /*008a*/ 	.short	(.L_52 - .L_51)
.L_51:
        /*008c*/ 	.word	0x00000000
        /*0090*/ 	.short	0x0002
        /*0092*/ 	.short	0x0010
        /*0094*/ 	.byte	0x00, 0xf0, 0x81, 0x00


	//----- nvinfo : EIATTR_KPARAM_INFO
	.align		4
.L_52:
        /*0098*/ 	.byte	0x04, 0x17
        /*009a*/ 	.short	(.L_54 - .L_53)
.L_53:
        /*009c*/ 	.word	0x00000000
        /*00a0*/ 	.short	0x0001
        /*00a2*/ 	.short	0x0008
        /*00a4*/ 	.byte	0x00, 0xf0, 0x11, 0x00


	//----- nvinfo : EIATTR_KPARAM_INFO
	.align		4
.L_54:
        /*00a8*/ 	.byte	0x04, 0x17
        /*00aa*/ 	.short	(.L_56 - .L_55)
.L_55:
        /*00ac*/ 	.word	0x00000000
        /*00b0*/ 	.short	0x0000
        /*00b2*/ 	.short	0x0000
        /*00b4*/ 	.byte	0x00, 0xf5, 0x21, 0x00


	//----- nvinfo : EIATTR_SPARSE_MMA_MASK
	.align		4
.L_56:
        /*00b8*/ 	.byte	0x03, 0x50
        /*00ba*/ 	.short	0x0000


	//----- nvinfo : EIATTR_MAXREG_COUNT
	.align		4
        /*00bc*/ 	.byte	0x03, 0x1b
        /*00be*/ 	.short	0x00ff


	//----- nvinfo : EIATTR_MERCURY_ISA_VERSION
	.align		4
        /*00c0*/ 	.byte	0x03, 0x5f
        /*00c2*/ 	.short	0x0101


	//----- nvinfo : EIATTR_INT_WARP_WIDE_INSTR_OFFSETS
	.align		4
        /*00c4*/ 	.byte	0x04, 0x31
        /*00c6*/ 	.short	(.L_58 - .L_57)


	//   ....[0]....
.L_57:
        /*00c8*/ 	.word	0x000041e0


	//   ....[1]....
        /*00cc*/ 	.word	0x000042c0


	//----- nvinfo : EIATTR_VRC_CTA_INIT_COUNT
	.align		4
.L_58:
        /*00d0*/ 	.byte	0x02, 0x4a
	.zero		1
	.zero		1


	//----- nvinfo : EIATTR_EXIT_INSTR_OFFSETS
	.align		4
        /*00d4*/ 	.byte	0x04, 0x1c
        /*00d6*/ 	.short	(.L_60 - .L_59)


	//   ....[0]....
.L_59:
        /*00d8*/ 	.word	0x00000260


	//   ....[1]....
        /*00dc*/ 	.word	0x00001230


	//   ....[2]....
        /*00e0*/ 	.word	0x00001be0


	//   ....[3]....
        /*00e4*/ 	.word	0x00002550


	//   ....[4]....
        /*00e8*/ 	.word	0x00002ee0


	//   ....[5]....
        /*00ec*/ 	.word	0x00003850


	//   ....[6]....
        /*00f0*/ 	.word	0x000041c0


	//   ....[7]....
        /*00f4*/ 	.word	0x0000ad70


	//----- nvinfo : EIATTR_CRS_STACK_SIZE
	.align		4
.L_60:
        /*00f8*/ 	.byte	0x04, 0x1e
        /*00fa*/ 	.short	(.L_62 - .L_61)
.L_61:
        /*00fc*/ 	.word	0x00000000


	//----- nvinfo : EIATTR_CBANK_PARAM_SIZE
	.align		4
.L_62:
        /*0100*/ 	.byte	0x03, 0x19
        /*0102*/ 	.short	0x006c


	//----- nvinfo : EIATTR_PARAM_CBANK
	.align		4
        /*0104*/ 	.byte	0x04, 0x0a
        /*0106*/ 	.short	(.L_64 - .L_63)
	.align		4
.L_63:
        /*0108*/ 	.word	index@(.nv.constant0._Z9kernel_4bPK3xyziS_dPKdPKfS5_PdS6_Pii)
        /*010c*/ 	.short	0x0380
        /*010e*/ 	.short	0x006c


	//----- nvinfo : EIATTR_SW_WAR
	.align		4
.L_64:
        /*0110*/ 	.byte	0x04, 0x36
        /*0112*/ 	.short	(.L_66 - .L_65)
.L_65:
        /*0114*/ 	.word	0x00000008
.L_66:


//--------------------- .nv.info._Z9kernel_3bPK3xyziS_dPKdPKfS5_PdS6_Pii --------------------------
	.section	.nv.info._Z9kernel_3bPK3xyziS_dPKdPKfS5_PdS6_Pii,"",@"SHT_CUDA_INFO"
	.sectionflags	@""
	.align	4


	//----- nvinfo : EIATTR_CUDA_API_VERSION
	.align		4
        /*0000*/ 	.byte	0x04, 0x37
        /*0002*/ 	.short	(.L_68 - .L_67)
.L_67:
        /*0004*/ 	.word	0x00000082


	//----- nvinfo : EIATTR_KPARAM_INFO
	.align		4
.L_68:
        /*0008*/ 	.byte	0x04, 0x17
        /*000a*/ 	.short	(.L_70 - .L_69)
.L_69:
        /*000c*/ 	.word	0x00000000
        /*0010*/ 	.short	0x000a
        /*0012*/ 	.short	0x0068
        /*0014*/ 	.byte	0x00, 0xf0, 0x11, 0x00


	//----- nvinfo : EIATTR_KPARAM_INFO
	.align		4
.L_70:
        /*0018*/ 	.byte	0x04, 0x17
        /*001a*/ 	.short	(.L_72 - .L_71)
.L_71:
        /*001c*/ 	.word	0x00000000
        /*0020*/ 	.short	0x0009
        /*0022*/ 	.short	0x0060
        /*0024*/ 	.byte	0x00, 0xf5, 0x21, 0x00


	//----- nvinfo : EIATTR_KPARAM_INFO
	.align		4
.L_72:
        /*0028*/ 	.byte	0x04, 0x17
        /*002a*/ 	.short	(.L_74 - .L_73)
.L_73:
        /*002c*/ 	.word	0x00000000
        /*0030*/ 	.short	0x0008
        /*0032*/ 	.short	0x0058
        /*0034*/ 	.byte	0x00, 0xf5, 0x21, 0x00


	//----- nvinfo : EIATTR_KPARAM_INFO
	.align		4
.L_74:
        /*0038*/ 	.byte	0x04, 0x17
        /*003a*/ 	.short	(.L_76 - .L_75)
.L_75:
        /*003c*/ 	.word	0x00000000
        /*0040*/ 	.short	0x0007
        /*0042*/ 	.short	0x0050
        /*0044*/ 	.byte	0x00, 0xf5, 0x21, 0x00


	//----- nvinfo : EIATTR_KPARAM_INFO
	.align		4
.L_76:
        /*0048*/ 	.byte	0x04, 0x17
        /*004a*/ 	.short	(.L_78 - .L_77)
.L_77:
        /*004c*/ 	.word	0x00000000
        /*0050*/ 	.short	0x0006
        /*0052*/ 	.short	0x0048
        /*0054*/ 	.byte	0x00, 0xf5, 0x21, 0x00


	//----- nvinfo : EIATTR_KPARAM_INFO
	.align		4
.L_78:
        /*0058*/ 	.byte	0x04, 0x17
        /*005a*/ 	.short	(.L_80 - .L_79)
.L_79:
        /*005c*/ 	.word	0x00000000
        /*0060*/ 	.short	0x0005
        /*0062*/ 	.short	0x0040
        /*0064*/ 	.byte	0x00, 0xf5, 0x21, 0x00


	//----- nvinfo : EIATTR_KPARAM_INFO
	.align		4
.L_80:
        /*0068*/ 	.byte	0x04, 0x17
        /*006a*/ 	.short	(.L_82 - .L_81)
.L_81:
        /*006c*/ 	.word	0x00000000
        /*0070*/ 	.short	0x0004
        /*0072*/ 	.short	0x0038
        /*0074*/ 	.byte	0x00, 0xf5, 0x21, 0x00


	//----- nvinfo : EIATTR_KPARAM_INFO
	.align		4
.L_82:
        /*0078*/ 	.byte	0x04, 0x17
        /*007a*/ 	.short	(.L_84 - .L_83)
.L_83:
        /*007c*/ 	.word	0x00000000
        /*0080*/ 	.short	0x0003
        /*0082*/ 	.short	0x0030
        /*0084*/ 	.byte	0x00, 0xf0, 0x21, 0x00


	//----- nvinfo : EIATTR_KPARAM_INFO
	.align		4
.L_84:
        /*0088*/ 	.byte	0x04, 0x17
        /*008a*/ 	.short	(.L_86 - .L_85)
.L_85:
        /*008c*/ 	.word	0x00000000
        /*0090*/ 	.short	0x0002
        /*0092*/ 	.short	0x0010
        /*0094*/ 	.byte	0x00, 0xf0, 0x81, 0x00


	//----- nvinfo : EIATTR_KPARAM_INFO
	.align		4
.L_86:
        /*0098*/ 	.byte	0x04, 0x17
        /*009a*/ 	.short	(.L_88 - .L_87)
.L_87:
        /*009c*/ 	.word	0x00000000
        /*00a0*/ 	.short	0x0001
        /*00a2*/ 	.short	0x0008
        /*00a4*/ 	.byte	0x00, 0xf0, 0x11, 0x00


	//----- nvinfo : EIATTR_KPARAM_INFO
	.align		4
.L_88:
        /*00a8*/ 	.byte	0x04, 0x17
        /*00aa*/ 	.short	(.L_90 - .L_89)
.L_89:
        /*00ac*/ 	.word	0x00000000
        /*00b0*/ 	.short	0x0000
        /*00b2*/ 	.short	0x0000
        /*00b4*/ 	.byte	0x00, 0xf5, 0x21, 0x00


	//----- nvinfo : EIATTR_SPARSE_MMA_MASK
	.align		4
.L_90:
        /*00b8*/ 	.byte	0x03, 0x50
        /*00ba*/ 	.short	0x0000


	//----- nvinfo : EIATTR_MAXREG_COUNT
	.align		4
        /*00bc*/ 	.byte	0x03, 0x1b
        /*00be*/ 	.short	0x00ff


	//----- nvinfo : EIATTR_MERCURY_ISA_VERSION
	.align		4
        /*00c0*/ 	.byte	0x03, 0x5f
        /*00c2*/ 	.short	0x0101


	//----- nvinfo : EIATTR_INT_WARP_WIDE_INSTR_OFFSETS
	.align		4
        /*00c4*/ 	.byte	0x04, 0x31
        /*00c6*/ 	.short	(.L_92 - .L_91)


	//   ....[0]....
.L_91:
        /*00c8*/ 	.word	0x000056a0


	//   ....[1]....
        /*00cc*/ 	.word	0x00005750


	//----- nvinfo : EIATTR_VRC_CTA_INIT_COUNT
	.align		4
.L_92:
        /*00d0*/ 	.byte	0x02, 0x4a
	.zero		1
	.zero		1


	//----- nvinfo : EIATTR_EXIT_INSTR_OFFSETS
	.align		4
        /*00d4*/ 	.byte	0x04, 0x1c
        /*00d6*/ 	.short	(.L_94 - .L_93)


	//   ....[0]....
.L_93:
        /*00d8*/ 	.word	0x000001f0


	//   ....[1]....
        /*00dc*/ 	.word	0x00000f10


	//   ....[2]....
        /*00e0*/ 	.word	0x00001890


	//   ....[3]....
        /*00e4*/ 	.word	0x000021d0


	//   ....[4]....
        /*00e8*/ 	.word	0x00005800


	//----- nvinfo : EIATTR_CRS_STACK_SIZE
	.align		4
.L_94:
        /*00ec*/ 	.byte	0x04, 0x1e
        /*00ee*/ 	.short	(.L_96 - .L_95)
.L_95:
        /*00f0*/ 	.word	0x00000000


	//----- nvinfo : EIATTR_CBANK_PARAM_SIZE
	.align		4
.L_96:
        /*00f4*/ 	.byte	0x03, 0x19
        /*00f6*/ 	.short	0x006c


	//----- nvinfo : EIATTR_PARAM_CBANK
	.align		4
        /*00f8*/ 	.byte	0x04, 0x0a
        /*00fa*/ 	.short	(.L_98 - .L_97)
	.align		4
.L_97:
        /*00fc*/ 	.word	index@(.nv.constant0._Z9kernel_3bPK3xyziS_dPKdPKfS5_PdS6_Pii)
        /*0100*/ 	.short	0x0380
        /*0102*/ 	.short	0x006c


	//----- nvinfo : EIATTR_SW_WAR
	.align		4
.L_98:
        /*0104*/ 	.byte	0x04, 0x36
        /*0106*/ 	.short	(.L_100 - .L_99)
.L_99:
        /*0108*/ 	.word	0x00000008
.L_100:


//--------------------- .nv.info._Z9kernel_2bPK3xyziS_dPKdPKfS5_PdS6_Pii --------------------------
	.section	.nv.info._Z9kernel_2bPK3xyziS_dPKdPKfS5_PdS6_Pii,"",@"SHT_CUDA_INFO"
	.sectionflags	@""
	.align	4


	//----- nvinfo : EIATTR_CUDA_API_VERSION
	.align		4
        /*0000*/ 	.byte	0x04, 0x37
        /*0002*/ 	.short	(.L_102 - .L_101)
.L_101:
        /*0004*/ 	.word	0x00000082


	//----- nvinfo : EIATTR_KPARAM_INFO
	.align		4
.L_102:
        /*0008*/ 	.byte	0x04, 0x17
        /*000a*/ 	.short	(.L_104 - .L_103)
.L_103:
        /*000c*/ 	.word	0x00000000
        /*0010*/ 	.short	0x000a
        /*0012*/ 	.short	0x0068
        /*0014*/ 	.byte	0x00, 0xf0, 0x11, 0x00


	//----- nvinfo : EIATTR_KPARAM_INFO
	.align		4
.L_104:
        /*0018*/ 	.byte	0x04, 0x17
        /*001a*/ 	.short	(.L_106 - .L_105)
.L_105:
        /*001c*/ 	.word	0x00000000
        /*0020*/ 	.short	0x0009
        /*0022*/ 	.short	0x0060
        /*0024*/ 	.byte	0x00, 0xf5, 0x21, 0x00


	//----- nvinfo : EIATTR_KPARAM_INFO
	.align		4
.L_106:
        /*0028*/ 	.byte	0x04, 0x17
        /*002a*/ 	.short	(.L_108 - .L_107)
.L_107:
        /*002c*/ 	.word	0x00000000
        /*0030*/ 	.short	0x0008
        /*0032*/ 	.short	0x0058
        /*0034*/ 	.byte	0x00, 0xf5, 0x21, 0x00


	//----- nvinfo : EIATTR_KPARAM_INFO
	.align		4
.L_108:
        /*0038*/ 	.byte	0x04, 0x17
        /*003a*/ 	.short	(.L_110 - .L_109)
.L_109:
        /*003c*/ 	.word	0x00000000
        /*0040*/ 	.short	0x0007
        /*0042*/ 	.short	0x0050
        /*0044*/ 	.byte	0x00, 0xf5, 0x21, 0x00


	//----- nvinfo : EIATTR_KPARAM_INFO
	.align		4
.L_110:
        /*0048*/ 	.byte	0x04, 0x17
        /*004a*/ 	.short	(.L_112 - .L_111)
.L_111:
        /*004c*/ 	.word	0x00000000
        /*0050*/ 	.short	0x0006
        /*0052*/ 	.short	0x0048
        /*0054*/ 	.byte	0x00, 0xf5, 0x21, 0x00


	//----- nvinfo : EIATTR_KPARAM_INFO
	.align		4
.L_112:
        /*0058*/ 	.byte	0x04, 0x17
        /*005a*/ 	.short	(.L_114 - .L_113)
.L_113:
        /*005c*/ 	.word	0x00000000
        /*0060*/ 	.short	0x0005
        /*0062*/ 	.short	0x0040
        /*0064*/ 	.byte	0x00, 0xf5, 0x21, 0x00


	//----- nvinfo : EIATTR_KPARAM_INFO
	.align		4
.L_114:
        /*0068*/ 	.byte	0x04, 0x17
        /*006a*/ 	.short	(.L_116 - .L_115)
.L_115:
        /*006c*/ 	.word	0x00000000
        /*0070*/ 	.short	0x0004
        /*0072*/ 	.short	0x0038
        /*0074*/ 	.byte	0x00, 0xf5, 0x21, 0x00


	//----- nvinfo : EIATTR_KPARAM_INFO
	.align		4
.L_116:
        /*0078*/ 	.byte	0x04, 0x17
        /*007a*/ 	.short	(.L_118 - .L_117)
.L_117:
        /*007c*/ 	.word	0x00000000
        /*0080*/ 	.short	0x0003
        /*0082*/ 	.short	0x0030
        /*0084*/ 	.byte	0x00, 0xf0, 0x21, 0x00


	//----- nvinfo : EIATTR_KPARAM_INFO
	.align		4
.L_118:
        /*0088*/ 	.byte	0x04, 0x17
        /*008a*/ 	.short	(.L_120 - .L_119)
.L_119:
        /*008c*/ 	.word	0x00000000
        /*0090*/ 	.short	0x0002
        /*0092*/ 	.short	0x0010
        /*0094*/ 	.byte	0x00, 0xf0, 0x81, 0x00


	//----- nvinfo : EIATTR_KPARAM_INFO
	.align		4
.L_120:
        /*0098*/ 	.byte	0x04, 0x17
        /*009a*/ 	.short	(.L_122 - .L_121)
.L_121:
        /*009c*/ 	.word	0x00000000
        /*00a0*/ 	.short	0x0001
        /*00a2*/ 	.short	0x0008
        /*00a4*/ 	.byte	0x00, 0xf0, 0x11, 0x00


	//----- nvinfo : EIATTR_KPARAM_INFO
	.align		4
.L_122:
        /*00a8*/ 	.byte	0x04, 0x17
        /*00aa*/ 	.short	(.L_124 - .L_123)
.L_123:
        /*00ac*/ 	.word	0x00000000
        /*00b0*/ 	.short	0x0000
        /*00b2*/ 	.short	0x0000
        /*00b4*/ 	.byte	0x00, 0xf5, 0x21, 0x00


	//----- nvinfo : EIATTR_SPARSE_MMA_MASK
	.align		4
.L_124:
        /*00b8*/ 	.byte	0x03, 0x50
        /*00ba*/ 	.short	0x0000


	//----- nvinfo : EIATTR_MAXREG_COUNT
	.align		4
        /*00bc*/ 	.byte	0x03, 0x1b
        /*00be*/ 	.short	0x00ff


	//----- nvinfo : EIATTR_EXTERNS
	.align		4
        /*00c0*/ 	.byte	0x04, 0x0f
        /*00c2*/ 	.short	(.L_126 - .L_125)


	//   ....[0]....
	.align		4
.L_125:
        /*00c4*/ 	.word	index@(vprintf)


	//----- nvinfo : EIATTR_MERCURY_ISA_VERSION
	.align		4
.L_126:
        /*00c8*/ 	.byte	0x03, 0x5f
        /*00ca*/ 	.short	0x0101


	//----- nvinfo : EIATTR_INT_WARP_WIDE_INSTR_OFFSETS
	.align		4
        /*00cc*/ 	.byte	0x04, 0x31
        /*00ce*/ 	.short	(.L_128 - .L_127)


	//   ....[0]....
.L_127:
        /*00d0*/ 	.word	0x00001ef0


	//   ....[1]....
        /*00d4*/ 	.word	0x00001fa0


	//----- nvinfo : EIATTR_VRC_CTA_INIT_COUNT
	.align		4
.L_128:
        /*00d8*/ 	.byte	0x02, 0x4a
	.zero		1
	.zero		1


	//----- nvinfo : EIATTR_SYSCALL_OFFSETS
	.align		4
        /*00dc*/ 	.byte	0x04, 0x46
        /*00de*/ 	.short	(.L_130 - .L_129)


	//   ....[0]....
.L_129:
        /*00e0*/ 	.word	0x00000370


	//   ....[1]....
        /*00e4*/ 	.word	0x00000a90


	//   ....[2]....
        /*00e8*/ 	.word	0x00000cd0


	//----- nvinfo : EIATTR_EXIT_INSTR_OFFSETS
	.align		4
.L_130:
        /*00ec*/ 	.byte	0x04, 0x1c
        /*00ee*/ 	.short	(.L_132 - .L_131)


	//   ....[0]....
.L_131:
        /*00f0*/ 	.word	0x00000120


	//   ....[1]....
        /*00f4*/ 	.word	0x00001ed0


	//   ....[2]....
        /*00f8*/ 	.word	0x00002000


	//----- nvinfo : EIATTR_CRS_STACK_SIZE
	.align		4
.L_132:
        /*00fc*/ 	.byte	0x04, 0x1e
        /*00fe*/ 	.short	(.L_134 - .L_133)
.L_133:
        /*0100*/ 	.word	0x00000000


	//----- nvinfo : EIATTR_CBANK_PARAM_SIZE
	.align		4
.L_134:
        /*0104*/ 	.byte	0x03, 0x19
        /*0106*/ 	.short	0x006c


	//----- nvinfo : EIATTR_PARAM_CBANK
	.align		4
        /*0108*/ 	.byte	0x04, 0x0a
        /*010a*/ 	.short	(.L_136 - .L_135)
	.align		4
.L_135:
        /*010c*/ 	.word	index@(.nv.constant0._Z9kernel_2bPK3xyziS_dPKdPKfS5_PdS6_Pii)
        /*0110*/ 	.short	0x0380
        /*0112*/ 	.short	0x006c


	//----- nvinfo : EIATTR_SW_WAR
	.align		4
.L_136:
        /*0114*/ 	.byte	0x04, 0x36
        /*0116*/ 	.short	(.L_138 - .L_137)
.L_137:
        /*0118*/ 	.word	0x00000008
.L_138:


//--------------------- .nv.callgraph             --------------------------
	.section	.nv.callgraph,"",@"SHT_CUDA_CALLGRAPH"
	.align	4
	.sectionentsize	8
	.align		4
        /*0000*/ 	.word	0x00000000
	.align		4
        /*0004*/ 	.word	0xffffffff
	.align		4
        /*0008*/ 	.word	index@(_Z9kernel_2bPK3xyziS_dPKdPKfS5_PdS6_Pii)
	.align		4
        /*000c*/ 	.word	index@(vprintf)
	.align		4
        /*0010*/ 	.word	0x00000000
	.align		4
        /*0014*/ 	.word	0xfffffffe
	.align		4
        /*0018*/ 	.word	0x00000000
	.align		4
        /*001c*/ 	.word	0xfffffffd
	.align		4
        /*0020*/ 	.word	0x00000000
	.align		4
        /*0024*/ 	.word	0xfffffffc


//--------------------- .nv.constant4             --------------------------
	.section	.nv.constant4,"a",@progbits
	.align	8
	.align		8
.nv.constant4:
        /*0000*/ 	.dword	$str
	.align		8
        /*0008*/ 	.dword	$str$1
	.align		8
        /*0010*/ 	.dword	$str$2
	.align		8
        /*0018*/ 	.dword	vprintf


//--------------------- .text._Z9kernel_4bPK3xyziS_dPKdPKfS5_PdS6_Pii --------------------------
	.section	.text._Z9kernel_4bPK3xyziS_dPKdPKfS5_PdS6_Pii,"ax",@progbits
	.align	128
        .global         _Z9kernel_4bPK3xyziS_dPKdPKfS5_PdS6_Pii
        .type           _Z9kernel_4bPK3xyziS_dPKdPKfS5_PdS6_Pii,@function
        .size           _Z9kernel_4bPK3xyziS_dPKdPKfS5_PdS6_Pii,(.L_x_269 - _Z9kernel_4bPK3xyziS_dPKdPKfS5_PdS6_Pii)
        .other          _Z9kernel_4bPK3xyziS_dPKdPKfS5_PdS6_Pii,@"STO_CUDA_ENTRY STV_DEFAULT"
_Z9kernel_4bPK3xyziS_dPKdPKfS5_PdS6_Pii:
.text._Z9kernel_4bPK3xyziS_dPKdPKfS5_PdS6_Pii:
[----:B------:R-:W-:Y:S01]  /*0000*/  LDC R1, c[0x0][0x37c] ;  /* 0x0000df00ff017b82 */ /* 0x000fe20000000800 */
[----:B------:R-:W0:Y:S01]  /*0010*/  LDCU UR15, c[0x0][0x388] ;  /* 0x00007100ff0f77ac */ /* 0x000e220008000800 */
[----:B------:R-:W1:Y:S06]  /*0020*/  S2R R3, SR_TID.X ;  /* 0x0000000000037919 */ /* 0x000e6c0000002100 */
[----:B------:R-:W1:Y:S08]  /*0030*/  S2UR UR14, SR_CTAID.X ;  /* 0x00000000000e79c3 */ /* 0x000e700000002500 */
[----:B------:R-:W1:Y:S01]  /*0040*/  LDC R0, c[0x0][0x360] ;  /* 0x0000d800ff007b82 */ /* 0x000e620000000800 */
[----:B0-----:R-:W-:-:S02]  /*0050*/  UIADD3 UR11, UPT, UPT, UR15, -0x1, URZ ;  /* 0xffffffff0f0b7890 */ /* 0x001fc4000fffe0ff */
[----:B------:R-:W-:Y:S02]  /*0060*/  UIADD3 UR12, UPT, UPT, UR15, -0x2, URZ ;  /* 0xfffffffe0f0c7890 */ /* 0x000fe4000fffe0ff */
[----:B------:R-:W-:Y:S02]  /*0070*/  UIMAD.WIDE UR4, UR11, UR15, URZ ;  /* 0x0000000f0b0472a5 */ /* 0x000fe4000f8e02ff */
[----:B------:R-:W-:Y:S02]  /*0080*/  USHF.R.S32.HI UR8, URZ, 0x1f, UR12 ;  /* 0x0000001fff087899 */ /* 0x000fe4000801140c */
[----:B------:R-:W-:Y:S02]  /*0090*/  UIMAD UR5, UR5, UR12, URZ ;  /* 0x0000000c050572a4 */ /* 0x000fe4000f8e02ff */
[----:B------:R-:W-:Y:S02]  /*00a0*/  UIMAD.WIDE.U32 UR6, UR4, UR12, URZ ;  /* 0x0000000c040672a5 */ /* 0x000fe4000f8e00ff */
[----:B------:R-:W-:-:S02]  /*00b0*/  UIMAD UR4, UR4, UR8, UR5 ;  /* 0x00000008040472a4 */ /* 0x000fc4000f8e0205 */
[----:B------:R-:W-:Y:S02]  /*00c0*/  UIADD3 UR13, UPT, UPT, UR15, -0x3, URZ ;  /* 0xfffffffd0f0d7890 */ /* 0x000fe4000fffe0ff */
[----:B------:R-:W-:Y:S01]  /*00d0*/  UIADD3 UR4, UPT, UPT, UR7, UR4, URZ ;  /* 0x0000000407047290 */ /* 0x000fe2000fffe0ff */
[----:B-1----:R-:W-:Y:S01]  /*00e0*/  IMAD R0, R0, UR14, R3 ;  /* 0x0000000e00007c24 */ /* 0x002fe2000f8e0203 */
[----:B------:R-:W-:Y:S02]  /*00f0*/  USHF.R.S32.HI UR7, URZ, 0x1f, UR13 ;  /* 0x0000001fff077899 */ /* 0x000fe4000801140d */
[----:B------:R-:W-:Y:S02]  /*0100*/  UIMAD UR8, UR4, UR13, URZ ;  /* 0x0000000d040872a4 */ /* 0x000fe4000f8e02ff */
[----:B------:R-:W-:Y:S02]  /*0110*/  UIMAD.WIDE.U32 UR4, UR6, UR13, URZ ;  /* 0x0000000d060472a5 */ /* 0x000fe4000f8e00ff */
[----:B------:R-:W-:-:S04]  /*0120*/  UIMAD UR7, UR7, UR6, UR8 ;  /* 0x00000006070772a4 */ /* 0x000fc8000f8e0208 */
[----:B------:R-:W-:-:S04]  /*0130*/  UIADD3 UR10, UPT, UPT, UR5, UR7, URZ ;  /* 0x00000007050a7290 */ /* 0x000fc8000fffe0ff */
[----:B------:R-:W-:Y:S02]  /*0140*/  UIMAD.WIDE.U32 UR6, UR10, -0x55555555, URZ ;  /* 0xaaaaaaab0a0678a5 */ /* 0x000fe4000f8e00ff */
[----:B------:R-:W-:Y:S02]  /*0150*/  UISETP.LT.AND UP1, UPT, UR10, URZ, UPT ;  /* 0x000000ff0a00728c */ /* 0x000fe4000bf21270 */
[----:B------:R-:W-:Y:S02]  /*0160*/  UIMAD.WIDE.U32 UR6, UP0, UR4, 0x2aaaaaaa, UR6 ;  /* 0x2aaaaaaa040678a5 */ /* 0x000fe4000f800006 */
[----:B------:R-:W-:Y:S02]  /*0170*/  UIMAD.WIDE.U32 UR4, UR4, -0x55555555, URZ ;  /* 0xaaaaaaab040478a5 */ /* 0x000fe4000f8e00ff */
[----:B------:R-:W-:Y:S02]  /*0180*/  UIADD3.X UR9, UPT, UPT, URZ, URZ, URZ, UP0, !UPT ;  /* 0x000000ffff097290 */ /* 0x000fe400087fe4ff */
[----:B------:R-:W-:Y:S01]  /*0190*/  UIADD3 URZ, UP0, UPT, UR5, UR6, URZ ;  /* 0x0000000605ff7290 */ /* 0x000fe2000ff1e0ff */
[----:B------:R-:W-:-:S03]  /*01a0*/  UMOV UR8, UR7 ;  /* 0x0000000700087c82 */ /* 0x000fc60008000000 */
[----:B------:R-:W-:-:S04]  /*01b0*/  UIMAD.WIDE.U32.X UR4, UR10, 0x2aaaaaaa, UR8, UP0 ;  /* 0x2aaaaaaa0a0478a5 */ /* 0x000fc800080e0408 */
[----:B------:R-:W-:-:S04]  /*01c0*/  UIADD3 UR6, UP0, UPT, UR4, 0x55555555, URZ ;  /* 0x5555555504067890 */ /* 0x000fc8000ff1e0ff */
[----:B------:R-:W-:Y:S02]  /*01d0*/  UIADD3.X UR7, UPT, UPT, UR5, -0x2aaaaaab, URZ, UP0, !UPT ;  /* 0xd555555505077890 */ /* 0x000fe400087fe4ff */
[----:B------:R-:W-:Y:S02]  /*01e0*/  USEL UR4, UR6, UR4, UP1 ;  /* 0x0000000406047287 */ /* 0x000fe40008800000 */
[----:B------:R-:W-:-:S04]  /*01f0*/  USEL UR5, UR7, UR5, UP1 ;  /* 0x0000000507057287 */ /* 0x000fc80008800000 */
[----:B------:R-:W-:-:S04]  /*0200*/  USHF.R.S64 UR4, UR4, 0x2, UR5 ;  /* 0x0000000204047899 */ /* 0x000fc80008001005 */
[----:B------:R-:W-:-:S04]  /*0210*/  ULEA.HI UR4, UP0, UR5, UR4, URZ, 0x1 ;  /* 0x0000000405047291 */ /* 0x000fc8000f8108ff */
[----:B------:R-:W-:Y:S02]  /*0220*/  ULEA.HI.X.SX32 UR5, UR5, URZ, 0x1e, UP0 ;  /* 0x000000ff05057291 */ /* 0x000fe400080ff6ff */
[----:B------:R-:W-:-:S04]  /*0230*/  ISETP.LT.U32.AND P0, PT, R0, UR4, PT ;  /* 0x0000000400007c0c */ /* 0x000fc8000bf01070 */
[----:B------:R-:W-:-:S05]  /*0240*/  IMAD.U32 R2, RZ, RZ, UR5 ;  /* 0x00000005ff027e24 */ /* 0x000fca000f8e00ff */
[----:B------:R-:W-:-:S13]  /*0250*/  ISETP.GT.AND.EX P0, PT, R2, RZ, PT, P0 ;  /* 0x000000ff0200720c */ /* 0x000fda0003f04300 */
[----:B------:R-:W-:Y:S05]  /*0260*/  @!P0 EXIT ;  /* 0x000000000000894d */ /* 0x000fea0003800000 */
[----:B------:R-:W-:Y:S01]  /*0270*/  UISETP.GE.AND UP0, UPT, UR15, 0x4, UPT ;  /* 0x000000040f00788c */ /* 0x000fe2000bf06270 */
[----:B------:R-:W-:Y:S02]  /*0280*/  IMAD.MOV.U32 R8, RZ, RZ, RZ ;  /* 0x000000ffff087224 */ /* 0x000fe400078e00ff */
[----:B------:R-:W-:-:S06]  /*0290*/  IMAD.MOV.U32 R11, RZ, RZ, RZ ;  /* 0x000000ffff0b7224 */ /* 0x000fcc00078e00ff */
[----:B------:R-:W-:Y:S05]  /*02a0*/  BRA.U !UP0, `(.L_x_0) ;  /* 0x0000000108987547 */ /* 0x000fea000b800000 */
[----:B------:R-:W-:Y:S01]  /*02b0*/  HFMA2 R11, -RZ, RZ, 0, 0 ;  /* 0x00000000ff0b7431 */ /* 0x000fe200000001ff */
[----:B------:R-:W-:Y:S01]  /*02c0*/  BSSY.RECONVERGENT B0, `(.L_x_0) ;  /* 0x0000024000007945 */ /* 0x000fe20003800200 */
[----:B------:R-:W0:Y:S05]  /*02d0*/  LDCU UR4, c[0x0][0x388] ;  /* 0x00007100ff0477ac */ /* 0x000e2a0008000800 */
.L_x_2:
[----:B------:R-:W-:Y:S02]  /*02e0*/  LOP3.LUT R2, RZ, R11, RZ, 0x33, !PT ;  /* 0x0000000bff027212 */ /* 0x000fe400078e33ff */
[----:B0-----:R-:W-:-:S03]  /*02f0*/  IADD3 R3, PT, PT, -R11, UR4, RZ ;  /* 0x000000040b037c10 */ /* 0x001fc6000fffe1ff */
[----:B------:R-:W-:Y:S02]  /*0300*/  VIADD R2, R2, UR4 ;  /* 0x0000000402027c36 */ /* 0x000fe40008000000 */
[C---:B------:R-:W-:Y:S02]  /*0310*/  VIADD R5, R3.reuse, 0xfffffffe ;  /* 0xfffffffe03057836 */ /* 0x040fe40000000000 */
[----:B------:R-:W-:Y:S02]  /*0320*/  VIADD R7, R3, 0xfffffffd ;  /* 0xfffffffd03077836 */ /* 0x000fe40000000000 */
[----:B------:R-:W-:-:S03]  /*0330*/  IMAD.WIDE R2, R5, R2, RZ ;  /* 0x0000000205027225 */ /* 0x000fc600078e02ff */
[----:B------:R-:W-:Y:S01]  /*0340*/  SHF.R.S32.HI R9, RZ, 0x1f, R7 ;  /* 0x0000001fff097819 */ /* 0x000fe20000011407 */
[-C--:B------:R-:W-:Y:S02]  /*0350*/  IMAD R3, R3, R7.reuse, RZ ;  /* 0x0000000703037224 */ /* 0x080fe400078e02ff */
[----:B------:R-:W-:-:S04]  /*0360*/  IMAD.WIDE.U32 R4, R2, R7, RZ ;  /* 0x0000000702047225 */ /* 0x000fc800078e00ff */
[----:B------:R-:W-:-:S05]  /*0370*/  IMAD R9, R2, R9, R3 ;  /* 0x0000000902097224 */ /* 0x000fca00078e0203 */
[----:B------:R-:W-:-:S04]  /*0380*/  IADD3 R9, PT, PT, R5, R9, RZ ;  /* 0x0000000905097210 */ /* 0x000fc80007ffe0ff */
[C---:B------:R-:W-:Y:S01]  /*0390*/  ISETP.LT.AND P1, PT, R9.reuse, RZ, PT ;  /* 0x000000ff0900720c */ /* 0x040fe20003f21270 */
[----:B------:R-:W-:-:S04]  /*03a0*/  IMAD.WIDE.U32 R2, R9, -0x55555555, RZ ;  /* 0xaaaaaaab09027825 */ /* 0x000fc800078e00ff */
[----:B------:R-:W-:-:S04]  /*03b0*/  IMAD.WIDE.U32 R2, P0, R4, 0x2aaaaaaa, R2 ;  /* 0x2aaaaaaa04027825 */ /* 0x000fc80007800002 */
[----:B------:R-:W-:-:S04]  /*03c0*/  IMAD.WIDE.U32 R4, R4, -0x55555555, RZ ;  /* 0xaaaaaaab04047825 */ /* 0x000fc800078e00ff */
[----:B------:R-:W-:Y:S01]  /*03d0*/  IMAD.X R7, RZ, RZ, RZ, P0 ;  /* 0x000000ffff077224 */ /* 0x000fe200000e06ff */
[----:B------:R-:W-:Y:S01]  /*03e0*/  IADD3 RZ, P0, PT, R5, R2, RZ ;  /* 0x0000000205ff7210 */ /* 0x000fe20007f1e0ff */
[----:B------:R-:W-:-:S04]  /*03f0*/  IMAD.MOV.U32 R6, RZ, RZ, R3 ;  /* 0x000000ffff067224 */ /* 0x000fc800078e0003 */
[----:B------:R-:W-:-:S03]  /*0400*/  IMAD.WIDE.U32.X R2, R9, 0x2aaaaaaa, R6, P0 ;  /* 0x2aaaaaaa09027825 */ /* 0x000fc600000e0406 */
[----:B------:R-:W-:-:S04]  /*0410*/  IADD3 R5, P0, PT, R2, 0x55555555, RZ ;  /* 0x5555555502057810 */ /* 0x000fc80007f1e0ff */
[----:B------:R-:W-:Y:S02]  /*0420*/  IADD3.X R7, PT, PT, R3, -0x2aaaaaab, RZ, P0, !PT ;  /* 0xd555555503077810 */ /* 0x000fe400007fe4ff */
[----:B------:R-:W-:Y:S02]  /*0430*/  SEL R2, R5, R2, P1 ;  /* 0x0000000205027207 */ /* 0x000fe40000800000 */
[----:B------:R-:W-:-:S04]  /*0440*/  SEL R3, R7, R3, P1 ;  /* 0x0000000307037207 */ /* 0x000fc80000800000 */
[----:B------:R-:W-:-:S05]  /*0450*/  LEA.HI R5, P0, R3, R2, RZ, 0x1 ;  /* 0x0000000203057211 */ /* 0x000fca00078108ff */
[----:B------:R-:W-:Y:S01]  /*0460*/  IMAD.X R3, RZ, RZ, R3, P0 ;  /* 0x000000ffff037224 */ /* 0x000fe200000e0603 */
[----:B------:R-:W-:-:S04]  /*0470*/  ISETP.GE.U32.AND P0, PT, R0, R5, PT ;  /* 0x000000050000720c */ /* 0x000fc80003f06070 */
[----:B------:R-:W-:-:S13]  /*0480*/  ISETP.GE.AND.EX P0, PT, R8, R3, PT, P0 ;  /* 0x000000030800720c */ /* 0x000fda0003f06300 */
[----:B------:R-:W-:Y:S05]  /*0490*/  @!P0 BRA `(.L_x_1) ;  /* 0x0000000000188947 */ /* 0x000fea0003800000 */
[----:B------:R-:W-:Y:S02]  /*04a0*/  IADD3 R11, PT, PT, R11, 0x1, RZ ;  /* 0x000000010b0b7810 */ /* 0x000fe40007ffe0ff */
[----:B------:R-:W-:Y:S02]  /*04b0*/  IADD3 R0, P1, PT, -R5, R0, RZ ;  /* 0x0000000005007210 */ /* 0x000fe40007f3e1ff */
[----:B------:R-:W-:-:S03]  /*04c0*/  ISETP.NE.AND P0, PT, R11, UR13, PT ;  /* 0x0000000d0b007c0c */ /* 0x000fc6000bf05270 */
[----:B------:R-:W-:-:S10]  /*04d0*/  IMAD.X R8, R8, 0x1, ~R3, P1 ;  /* 0x0000000108087824 */ /* 0x000fd400008e0e03 */
[----:B------:R-:W-:Y:S05]  /*04e0*/  @P0 BRA `(.L_x_2) ;  /* 0xfffffffc007c0947 */ /* 0x000fea000383ffff */
[----:B------:R-:W-:-:S07]  /*04f0*/  IMAD.U32 R11, RZ, RZ, UR13 ;  /* 0x0000000dff0b7e24 */ /* 0x000fce000f8e00ff */
.L_x_1:
[----:B------:R-:W-:Y:S05]  /*0500*/  BSYNC.RECONVERGENT B0 ;  /* 0x0000000000007941 */ /* 0x000fea0003800200 */
.L_x_0:
[----:B------:R-:W-:Y:S01]  /*0510*/  VIADD R13, R11, 0x1 ;  /* 0x000000010b0d7836 */ /* 0x000fe20000000000 */
[----:B------:R-:W-:Y:S01]  /*0520*/  BSSY.RECONVERGENT B0, `(.L_x_3) ;  /* 0x000001a000007945 */ /* 0x000fe20003800200 */
[----:B------:R-:W-:-:S03]  /*0530*/  MOV R2, R11 ;  /* 0x0000000b00027202 */ /* 0x000fc60000000f00 */
[----:B------:R-:W-:-:S13]  /*0540*/  ISETP.GE.AND P0, PT, R13, UR12, PT ;  /* 0x0000000c0d007c0c */ /* 0x000fda000bf06270 */
[----:B------:R-:W-:Y:S05]  /*0550*/  @P0 BRA `(.L_x_4) ;  /* 0x0000000000580947 */ /* 0x000fea0003800000 */
[----:B------:R-:W-:Y:S02]  /*0560*/  IMAD.MOV.U32 R4, RZ, RZ, R13 ;  /* 0x000000ffff047224 */ /* 0x000fe400078e000d */
[----:B------:R-:W-:-:S07]  /*0570*/  IMAD.MOV.U32 R5, RZ, RZ, R11 ;  /* 0x000000ffff057224 */ /* 0x000fce00078e000b */
.L_x_5:
[----:B------:R-:W-:Y:S02]  /*0580*/  IADD3 R3, PT, PT, -R4, UR12, RZ ;  /* 0x0000000c04037c10 */ /* 0x000fe4000fffe1ff */
[----:B------:R-:W-:Y:S02]  /*0590*/  IADD3 R2, PT, PT, -R5, UR12, RZ ;  /* 0x0000000c05027c10 */ /* 0x000fe4000fffe1ff */
[----:B------:R-:W-:-:S03]  /*05a0*/  MOV R13, R4 ;  /* 0x00000004000d7202 */ /* 0x000fc60000000f00 */
[----:B------:R-:W-:-:S05]  /*05b0*/  IMAD.WIDE R2, R3, R2, RZ ;  /* 0x0000000203027225 */ /* 0x000fca00078e02ff */
[----:B------:R-:W-:-:S05]  /*05c0*/  LEA.HI R2, P0, R3, R2, RZ, 0x1 ;  /* 0x0000000203027211 */ /* 0x000fca00078108ff */
[----:B------:R-:W-:-:S05]  /*05d0*/  IMAD.X R3, RZ, RZ, R3, P0 ;  /* 0x000000ffff037224 */ /* 0x000fca00000e0603 */
[----:B------:R-:W-:Y:S01]  /*05e0*/  SHF.R.S64 R7, R2, 0x1, R3 ;  /* 0x0000000102077819 */ /* 0x000fe20000001003 */
[----:B------:R-:W-:Y:S01]  /*05f0*/  IMAD.MOV.U32 R2, RZ, RZ, R5 ;  /* 0x000000ffff027224 */ /* 0x000fe200078e0005 */
[----:B------:R-:W-:Y:S02]  /*0600*/  SHF.R.S32.HI R3, RZ, 0x1, R3 ;  /* 0x00000001ff037819 */ /* 0x000fe40000011403 */
[----:B------:R-:W-:-:S04]  /*0610*/  ISETP.GE.U32.AND P0, PT, R0, R7, PT ;  /* 0x000000070000720c */ /* 0x000fc80003f06070 */
[----:B------:R-:W-:-:S13]  /*0620*/  ISETP.GE.AND.EX P0, PT, R8, R3, PT, P0 ;  /* 0x000000030800720c */ /* 0x000fda0003f06300 */
[----:B------:R-:W-:Y:S05]  /*0630*/  @!P0 BRA `(.L_x_4) ;  /* 0x0000000000208947 */ /* 0x000fea0003800000 */
[----:B------:R-:W-:Y:S01]  /*0640*/  VIADD R4, R13, 0x1 ;  /* 0x000000010d047836 */ /* 0x000fe20000000000 */
[----:B------:R-:W-:Y:S01]  /*0650*/  IADD3 R0, P1, PT, -R7, R0, RZ ;  /* 0x0000000007007210 */ /* 0x000fe20007f3e1ff */
[----:B------:R-:W-:-:S03]  /*0660*/  IMAD.MOV.U32 R5, RZ, RZ, R13 ;  /* 0x000000ffff057224 */ /* 0x000fc600078e000d */
[----:B------:R-:W-:Y:S02]  /*0670*/  ISETP.NE.AND P0, PT, R4, UR12, PT ;  /* 0x0000000c04007c0c */ /* 0x000fe4000bf05270 */
[----:B------:R-:W-:-:S11]  /*0680*/  IADD3.X R8, PT, PT, ~R3, R8, RZ, P1, !PT ;  /* 0x0000000803087210 */ /* 0x000fd60000ffe5ff */
[----:B------:R-:W-:Y:S05]  /*0690*/  @P0 BRA `(.L_x_5) ;  /* 0xfffffffc00b80947 */ /* 0x000fea000383ffff */
[----:B------:R-:W-:Y:S02]  /*06a0*/  IMAD.U32 R2, RZ, RZ, UR13 ;  /* 0x0000000dff027e24 */ /* 0x000fe4000f8e00ff */
[----:B------:R-:W-:-:S07]  /*06b0*/  IMAD.U32 R13, RZ, RZ, UR12 ;  /* 0x0000000cff0d7e24 */ /* 0x000fce000f8e00ff */
.L_x_4:
[----:B------:R-:W-:Y:S05]  /*06c0*/  BSYNC.RECONVERGENT B0 ;  /* 0x0000000000007941 */ /* 0x000fea0003800200 */
.L_x_3:
[----:B------:R-:W-:Y:S01]  /*06d0*/  VIADD R19, R2, 0x2 ;  /* 0x0000000202137836 */ /* 0x000fe20000000000 */
[----:B------:R-:W0:Y:S01]  /*06e0*/  LDCU.64 UR4, c[0x0][0x358] ;  /* 0x00006b00ff0477ac */ /* 0x000e220008000a00 */
[----:B------:R-:W-:Y:S03]  /*06f0*/  BSSY.RECONVERGENT B0, `(.L_x_6) ;  /* 0x0000010000007945 */ /* 0x000fe60003800200 */
[----:B------:R-:W-:-:S13]  /*0700*/  ISETP.GE.AND P0, PT, R19, UR11, PT ;  /* 0x0000000b13007c0c */ /* 0x000fda000bf06270 */
[----:B------:R-:W-:Y:S05]  /*0710*/  @P0 BRA `(.L_x_7) ;  /* 0x0000000000340947 */ /* 0x000fea0003800000 */
[----:B------:R-:W1:Y:S02]  /*0720*/  LDC R7, c[0x0][0x388] ;  /* 0x0000e200ff077b82 */ /* 0x000e640000000800 */
.L_x_8:
[----:B------:R-:W-:-:S04]  /*0730*/  LOP3.LUT R2, RZ, R19, RZ, 0x33, !PT ;  /* 0x00000013ff027212 */ /* 0x000fc800078e33ff */
[----:B-1----:R-:W-:-:S04]  /*0740*/  IADD3 R3, PT, PT, R2, R7, RZ ;  /* 0x0000000702037210 */ /* 0x002fc80007ffe0ff */
[----:B------:R-:W-:Y:S02]  /*0750*/  ISETP.GE.U32.AND P0, PT, R0, R3, PT ;  /* 0x000000030000720c */ /* 0x000fe40003f06070 */
[----:B------:R-:W-:-:S04]  /*0760*/  SHF.R.S32.HI R5, RZ, 0x1f, R3 ;  /* 0x0000001fff057819 */ /* 0x000fc80000011403 */
[----:B------:R-:W-:-:S13]  /*0770*/  ISETP.GE.AND.EX P0, PT, R8, R5, PT, P0 ;  /* 0x000000050800720c */ /* 0x000fda0003f06300 */
[----:B------:R-:W-:Y:S05]  /*0780*/  @!P0 BRA `(.L_x_7) ;  /* 0x0000000000188947 */ /* 0x000fea0003800000 */
[----:B------:R-:W-:Y:S01]  /*0790*/  VIADD R19, R19, 0x1 ;  /* 0x0000000113137836 */ /* 0x000fe20000000000 */
[----:B------:R-:W-:-:S04]  /*07a0*/  IADD3 R0, P1, PT, -R3, R0, RZ ;  /* 0x0000000003007210 */ /* 0x000fc80007f3e1ff */
[----:B------:R-:W-:Y:S01]  /*07b0*/  ISETP.NE.AND P0, PT, R19, UR11, PT ;  /* 0x0000000b13007c0c */ /* 0x000fe2000bf05270 */
[----:B------:R-:W-:-:S12]  /*07c0*/  IMAD.X R8, R8, 0x1, ~R5, P1 ;  /* 0x0000000108087824 */ /* 0x000fd800008e0e05 */
[----:B------:R-:W-:Y:S05]  /*07d0*/  @P0 BRA `(.L_x_8) ;  /* 0xfffffffc00d40947 */ /* 0x000fea000383ffff */
[----:B------:R-:W-:-:S07]  /*07e0*/  IMAD.U32 R19, RZ, RZ, UR11 ;  /* 0x0000000bff137e24 */ /* 0x000fce000f8e00ff */
.L_x_7:
[----:B0-----:R-:W-:Y:S05]  /*07f0*/  BSYNC.RECONVERGENT B0 ;  /* 0x0000000000007941 */ /* 0x001fea0003800200 */
.L_x_6:
[----:B------:R-:W0:Y:S01]  /*0800*/  LDC.64 R56, c[0x0][0x380] ;  /* 0x0000e000ff387b82 */ /* 0x000e220000000a00 */
[----:B------:R-:W1:Y:S07]  /*0810*/  LDCU UR6, c[0x0][0x3e8] ;  /* 0x00007d00ff0677ac */ /* 0x000e6e0008000800 */
[----:B------:R-:W2:Y:S08]  /*0820*/  LDC.64 R2, c[0x0][0x3c8] ;  /* 0x0000f200ff027b82 */ /* 0x000eb00000000a00 */
[----:B------:R-:W3:Y:S01]  /*0830*/  LDC.64 R40, c[0x0][0x3b8] ;  /* 0x0000ee00ff287b82 */ /* 0x000ee20000000a00 */
[----:B0-----:R-:W-:-:S07]  /*0840*/  IMAD.WIDE.U32 R10, R11, 0x20, R56 ;  /* 0x000000200b0a7825 */ /* 0x001fce00078e0038 */
[----:B------:R-:W0:Y:S01]  /*0850*/  LDC.64 R20, c[0x0][0x390] ;  /* 0x0000e400ff147b82 */ /* 0x000e220000000a00 */
[----:B------:R-:W-:Y:S01]  /*0860*/  IMAD.WIDE.U32 R12, R13, 0x20, R56 ;  /* 0x000000200d0c7825 */ /* 0x000fe200078e0038 */
[----:B------:R-:W4:Y:S04]  /*0870*/  LDG.E R7, desc[UR4][R10.64+0x18] ;  /* 0x000018040a077981 */ /* 0x000f28000c1e1900 */
[----:B------:R-:W4:Y:S04]  /*0880*/  LDG.E R8, desc[UR4][R12.64+0x18] ;  /* 0x000018040c087981 */ /* 0x000f28000c1e1900 */
[----:B------:R-:W3:Y:S04]  /*0890*/  LDG.E.64 R52, desc[UR4][R10.64] ;  /* 0x000000040a347981 */ /* 0x000ee8000c1e1b00 */
[----:B------:R-:W3:Y:S04]  /*08a0*/  LDG.E.64 R50, desc[UR4][R12.64] ;  /* 0x000000040c327981 */ /* 0x000ee8000c1e1b00 */
[----:B------:R-:W3:Y:S04]  /*08b0*/  LDG.E.64 R48, desc[UR4][R10.64+0x8] ;  /* 0x000008040a307981 */ /* 0x000ee8000c1e1b00 */
[----:B------:R-:W3:Y:S01]  /*08c0*/  LDG.E.64 R46, desc[UR4][R12.64+0x8] ;  /* 0x000008040c2e7981 */ /* 0x000ee2000c1e1b00 */
[----:B------:R-:W-:-:S03]  /*08d0*/  HFMA2 R14, -RZ, RZ, 0, 5.9604644775390625e-08 ;  /* 0x00000001ff0e7431 */ /* 0x000fc600000001ff */
[----:B------:R0:W5:Y:S04]  /*08e0*/  LDG.E.64 R44, desc[UR4][R10.64+0x10] ;  /* 0x000010040a2c7981 */ /* 0x000168000c1e1b00 */
[----:B------:R0:W5:Y:S01]  /*08f0*/  LDG.E.64 R42, desc[UR4][R12.64+0x10] ;  /* 0x000010040c2a7981 */ /* 0x000162000c1e1b00 */
[CC--:B----4-:R-:W-:Y:S02]  /*0900*/  VIMNMX R4, PT, PT, R7.reuse, R8.reuse, PT ;  /* 0x0000000807047248 */ /* 0x0d0fe40003fe0100 */
[----:B------:R-:W-:-:S05]  /*0910*/  VIMNMX R5, PT, PT, R7, R8, !PT ;  /* 0x0000000807057248 */ /* 0x000fca0007fe0100 */
[----:B-1----:R-:W-:Y:S01]  /*0920*/  IMAD R4, R4, UR6, R5 ;  /* 0x0000000604047c24 */ /* 0x002fe2000f8e0205 */
[C---:B------:R-:W-:Y:S01]  /*0930*/  IADD3 R5, PT, PT, R19.reuse, 0x1, R0 ;  /* 0x0000000113057810 */ /* 0x040fe20007ffe000 */
[----:B------:R-:W-:Y:S01]  /*0940*/  IMAD.WIDE.U32 R18, R19, 0x20, R56 ;  /* 0x0000002013127825 */ /* 0x000fe200078e0038 */
[----:B------:R-:W1:Y:S03]  /*0950*/  LDCU UR6, c[0x0][0x394] ;  /* 0x00007280ff0677ac */ /* 0x000e660008000800 */
[C---:B--2---:R-:W-:Y:S01]  /*0960*/  IMAD.WIDE R2, R4.reuse, 0x4, R2 ;  /* 0x0000000404027825 */ /* 0x044fe200078e0202 */
[----:B------:R2:W5:Y:S03]  /*0970*/  LDG.E R6, desc[UR4][R18.64+0x18] ;  /* 0x0000180412067981 */ /* 0x000566000c1e1900 */
[----:B---3--:R-:W-:-:S02]  /*0980*/  IMAD.WIDE R40, R4, 0x8, R40 ;  /* 0x0000000804287825 */ /* 0x008fc400078e0228 */
[----:B------:R2:W5:Y:S02]  /*0990*/  LDG.E R2, desc[UR4][R2.64] ;  /* 0x0000000402027981 */ /* 0x000564000c1e1900 */
[----:B------:R-:W-:Y:S02]  /*09a0*/  IMAD.WIDE R56, R5, 0x20, R56 ;  /* 0x0000002005387825 */ /* 0x000fe400078e0238 */
[----:B------:R-:W5:Y:S04]  /*09b0*/  LDG.E.64 R40, desc[UR4][R40.64] ;  /* 0x0000000428287981 */ /* 0x000f68000c1e1b00 */
[----:B------:R2:W5:Y:S01]  /*09c0*/  LDG.E R5, desc[UR4][R56.64+0x18] ;  /* 0x0000180438057981 */ /* 0x000562000c1e1900 */
[----:B-1----:R-:W0:Y:S02]  /*09d0*/  MUFU.RCP64H R15, UR6 ;  /* 0x00000006000f7d08 */ /* 0x002e240008001800 */
[----:B0-----:R-:W-:-:S08]  /*09e0*/  DFMA R16, R14, -R20, 1 ;  /* 0x3ff000000e10742b */ /* 0x001fd00000000814 */
[----:B------:R-:W-:-:S08]  /*09f0*/  DFMA R16, R16, R16, R16 ;  /* 0x000000101010722b */ /* 0x000fd00000000010 */
[----:B------:R-:W-:-:S08]  /*0a00*/  DFMA R16, R14, R16, R14 ;  /* 0x000000100e10722b */ /* 0x000fd0000000000e */
[----:B------:R-:W-:Y:S02]  /*0a10*/  DFMA R10, R16, -R20, 1 ;  /* 0x3ff00000100a742b */ /* 0x000fe40000000814 */
[----:B------:R-:W-:-:S06]  /*0a20*/  DADD R24, R52, -R50 ;  /* 0x0000000034187229 */ /* 0x000fcc0000000832 */
[----:B------:R-:W-:-:S08]  /*0a30*/  DFMA R10, R16, R10, R16 ;  /* 0x0000000a100a722b */ /* 0x000fd00000000010 */
[----:B------:R-:W-:-:S08]  /*0a40*/  DMUL R12, R24, R10 ;  /* 0x0000000a180c7228 */ /* 0x000fd00000000000 */
[----:B------:R-:W-:-:S08]  /*0a50*/  DFMA R14, R12, -R20, R24 ;  /* 0x800000140c0e722b */ /* 0x000fd00000000018 */
[----:B------:R-:W-:Y:S01]  /*0a60*/  DFMA R10, R10, R14, R12 ;  /* 0x0000000e0a0a722b */ /* 0x000fe2000000000c */
[----:B------:R-:W-:-:S09]  /*0a70*/  FSETP.GEU.AND P1, PT, |R25|, 6.5827683646048100446e-37, PT ;  /* 0x036000001900780b */ /* 0x000fd20003f2e200 */
[----:B------:R-:W-:-:S05]  /*0a80*/  FFMA R0, RZ, UR6, R11 ;  /* 0x00000006ff007c23 */ /* 0x000fca000800000b */
[----:B------:R-:W-:Y:S01]  /*0a90*/  FSETP.GT.AND P0, PT, |R0|, 1.469367938527859385e-39, PT ;  /* 0x001000000000780b */ /* 0x000fe20003f04200 */
[----:B------:R-:W-:Y:S01]  /*0aa0*/  BSSY.RECONVERGENT B1, `(.L_x_9) ;  /* 0x000000b000017945 */ /* 0x000fe20003800200 */
[----:B------:R-:W-:-:S11]  /*0ab0*/  DADD R20, R48, -R46 ;  /* 0x0000000030147229 */ /* 0x000fd6000000082e */
[----:B--2---:R-:W-:Y:S05]  /*0ac0*/  @P0 BRA P1, `(.L_x_10) ;  /* 0x0000000000200947 */ /* 0x004fea0000800000 */
[----:B------:R-:W0:Y:S01]  /*0ad0*/  LDCU.64 UR6, c[0x0][0x390] ;  /* 0x00007200ff0677ac */ /* 0x000e220008000a00 */
[----:B------:R-:W-:Y:S01]  /*0ae0*/  IMAD.MOV.U32 R14, RZ, RZ, R24 ;  /* 0x000000ffff0e7224 */ /* 0x000fe200078e0018 */
[----:B------:R-:W-:Y:S02]  /*0af0*/  MOV R9, R25 ;  /* 0x0000001900097202 */ /* 0x000fe40000000f00 */
[----:B------:R-:W-:Y:S01]  /*0b00*/  MOV R16, 0xb40 ;  /* 0x00000b4000107802 */ /* 0x000fe20000000f00 */
[----:B0-----:R-:W-:Y:S02]  /*0b10*/  IMAD.U32 R12, RZ, RZ, UR6 ;  /* 0x00000006ff0c7e24 */ /* 0x001fe4000f8e00ff */
[----:B------:R-:W-:-:S07]  /*0b20*/  IMAD.U32 R13, RZ, RZ, UR7 ;  /* 0x00000007ff0d7e24 */ /* 0x000fce000f8e00ff */
[----:B-----5:R-:W-:Y:S05]  /*0b30*/  CALL.REL.NOINC `($__internal_0_$__cuda_sm20_div_rn_f64_full) ;  /* 0x000000a000907944 */ /* 0x020fea0003c00000 */
[----:B------:R-:W-:-:S07]  /*0b40*/  IMAD.MOV.U32 R11, RZ, RZ, R9 ;  /* 0x000000ffff0b7224 */ /* 0x000fce00078e0009 */
.L_x_10:
[----:B------:R-:W-:Y:S05]  /*0b50*/  BSYNC.RECONVERGENT B1 ;  /* 0x0000000000017941 */ /* 0x000fea0003800200 */
.L_x_9:
[----:B------:R-:W0:Y:S01]  /*0b60*/  LDCU UR6, c[0x0][0x39c] ;  /* 0x00007380ff0677ac */ /* 0x000e220008000800 */
[----:B------:R-:W1:Y:S01]  /*0b70*/  LDC.64 R22, c[0x0][0x398] ;  /* 0x0000e600ff167b82 */ /* 0x000e620000000a00 */
[----:B------:R-:W-:Y:S01]  /*0b80*/  IMAD.MOV.U32 R12, RZ, RZ, 0x1 ;  /* 0x00000001ff0c7424 */ /* 0x000fe200078e00ff */
[----:B------:R-:W-:Y:S01]  /*0b90*/  FSETP.GEU.AND P1, PT, |R21|, 6.5827683646048100446e-37, PT ;  /* 0x036000001500780b */ /* 0x000fe20003f2e200 */
[----:B------:R-:W-:Y:S05]  /*0ba0*/  BSSY.RECONVERGENT B1, `(.L_x_11) ;  /* 0x000001d000017945 */ /* 0x000fea0003800200 */
[----:B------:R-:W2:Y:S01]  /*0bb0*/  LDC.64 R26, c[0x0][0x390] ;  /* 0x0000e400ff1a7b82 */ /* 0x000ea20000000a00 */
[----:B0-----:R-:W1:Y:S02]  /*0bc0*/  MUFU.RCP64H R13, UR6 ;  /* 0x00000006000d7d08 */ /* 0x001e640008001800 */
[----:B-1----:R-:W-:-:S08]  /*0bd0*/  DFMA R14, R12, -R22, 1 ;  /* 0x3ff000000c0e742b */ /* 0x002fd00000000816 */
[----:B------:R-:W-:-:S08]  /*0be0*/  DFMA R14, R14, R14, R14 ;  /* 0x0000000e0e0e722b */ /* 0x000fd0000000000e */
[----:B------:R-:W-:-:S08]  /*0bf0*/  DFMA R14, R12, R14, R12 ;  /* 0x0000000e0c0e722b */ /* 0x000fd0000000000c */
[----:B------:R-:W-:-:S08]  /*0c00*/  DFMA R12, R14, -R22, 1 ;  /* 0x3ff000000e0c742b */ /* 0x000fd00000000816 */
[----:B------:R-:W-:Y:S01]  /*0c10*/  DFMA R14, R14, R12, R14 ;  /* 0x0000000c0e0e722b */ /* 0x000fe2000000000e */
[----:B------:R-:W-:Y:S01]  /*0c20*/  IMAD.MOV.U32 R13, RZ, RZ, 0x3fe00000 ;  /* 0x3fe00000ff0d7424 */ /* 0x000fe200078e00ff */
[----:B------:R-:W-:-:S04]  /*0c30*/  MOV R12, RZ ;  /* 0x000000ff000c7202 */ /* 0x000fc80000000f00 */
[----:B------:R-:W-:Y:S02]  /*0c40*/  LOP3.LUT R13, R13, 0x80000000, R11, 0xb8, !PT ;  /* 0x800000000d0d7812 */ /* 0x000fe400078eb80b */
[----:B------:R-:W-:-:S04]  /*0c50*/  DMUL R16, R20, R14 ;  /* 0x0000000e14107228 */ /* 0x000fc80000000000 */
[----:B------:R-:W-:-:S04]  /*0c60*/  DADD.RZ R12, R12, R10 ;  /* 0x000000000c0c7229 */ /* 0x000fc8000000c00a */
[----:B------:R-:W-:-:S06]  /*0c70*/  DFMA R22, R16, -R22, R20 ;  /* 0x800000161016722b */ /* 0x000fcc0000000014 */
[----:B------:R-:W2:Y:S02]  /*0c80*/  FRND.F64.TRUNC R12, R12 ;  /* 0x0000000c000c7313 */ /* 0x000ea4000030d800 */
[----:B------:R-:W-:Y:S02]  /*0c90*/  DFMA R10, R14, R22, R16 ;  /* 0x000000160e0a722b */ /* 0x000fe40000000010 */
[----:B-----5:R-:W-:-:S08]  /*0ca0*/  DADD R22, R44, -R42 ;  /* 0x000000002c167229 */ /* 0x020fd0000000082a */
[----:B------:R-:W-:Y:S01]  /*0cb0*/  FFMA R0, RZ, UR6, R11 ;  /* 0x00000006ff007c23 */ /* 0x000fe2000800000b */
[----:B--2---:R-:W-:-:S04]  /*0cc0*/  DFMA R24, -R12, R26, R24 ;  /* 0x0000001a0c18722b */ /* 0x004fc80000000118 */
[----:B------:R-:W-:-:S13]  /*0cd0*/  FSETP.GT.AND P0, PT, |R0|, 1.469367938527859385e-39, PT ;  /* 0x001000000000780b */ /* 0x000fda0003f04200 */
[----:B------:R-:W-:Y:S05]  /*0ce0*/  @P0 BRA P1, `(.L_x_12) ;  /* 0x0000000000200947 */ /* 0x000fea0000800000 */
[----:B------:R-:W0:Y:S01]  /*0cf0*/  LDCU.64 UR6, c[0x0][0x398] ;  /* 0x00007300ff0677ac */ /* 0x000e220008000a00 */
[----:B------:R-:W-:Y:S01]  /*0d00*/  IMAD.MOV.U32 R14, RZ, RZ, R20 ;  /* 0x000000ffff0e7224 */ /* 0x000fe200078e0014 */
[----:B------:R-:W-:Y:S02]  /*0d10*/  MOV R9, R21 ;  /* 0x0000001500097202 */ /* 0x000fe40000000f00 */
[----:B------:R-:W-:Y:S01]  /*0d20*/  MOV R16, 0xd60 ;  /* 0x00000d6000107802 */ /* 0x000fe20000000f00 */
[----:B0-----:R-:W-:Y:S02]  /*0d30*/  IMAD.U32 R12, RZ, RZ, UR6 ;  /* 0x00000006ff0c7e24 */ /* 0x001fe4000f8e00ff */
[----:B------:R-:W-:-:S07]  /*0d40*/  IMAD.U32 R13, RZ, RZ, UR7 ;  /* 0x00000007ff0d7e24 */ /* 0x000fce000f8e00ff */
[----:B------:R-:W-:Y:S05]  /*0d50*/  CALL.REL.NOINC `($__internal_0_$__cuda_sm20_div_rn_f64_full) ;  /* 0x000000a000087944 */ /* 0x000fea0003c00000 */
[----:B------:R-:W-:-:S07]  /*0d60*/  IMAD.MOV.U32 R11, RZ, RZ, R9 ;  /* 0x000000ffff0b7224 */ /* 0x000fce00078e0009 */
.L_x_12:
[----:B------:R-:W-:Y:S05]  /*0d70*/  BSYNC.RECONVERGENT B1 ;  /* 0x0000000000017941 */ /* 0x000fea0003800200 */
.L_x_11:
[----:B------:R-:W0:Y:S01]  /*0d80*/  LDCU UR6, c[0x0][0x3a4] ;  /* 0x00007480ff0677ac */ /* 0x000e220008000800 */
[----:B------:R-:W1:Y:S01]  /*0d90*/  LDC.64 R26, c[0x0][0x3a0] ;  /* 0x0000e800ff1a7b82 */ /* 0x000e620000000a00 */
[----:B------:R-:W-:Y:S01]  /*0da0*/  IMAD.MOV.U32 R12, RZ, RZ, 0x1 ;  /* 0x00000001ff0c7424 */ /* 0x000fe200078e00ff */
[----:B------:R-:W-:Y:S01]  /*0db0*/  FSETP.GEU.AND P1, PT, |R23|, 6.5827683646048100446e-37, PT ;  /* 0x036000001700780b */ /* 0x000fe20003f2e200 */
[----:B------:R-:W2:Y:S01]  /*0dc0*/  LDCU.64 UR8, c[0x0][0x398] ;  /* 0x00007300ff0877ac */ /* 0x000ea20008000a00 */
[----:B------:R-:W-:Y:S01]  /*0dd0*/  BSSY.RECONVERGENT B1, `(.L_x_13) ;  /* 0x000001b000017945 */ /* 0x000fe20003800200 */
        /* <DEDUP_REMOVED lines=13> */
[----:B------:R-:W-:-:S10]  /*0eb0*/  DFMA R10, R14, R26, R16 ;  /* 0x0000001a0e0a722b */ /* 0x000fd40000000010 */
[----:B------:R-:W-:Y:S01]  /*0ec0*/  FFMA R0, RZ, UR6, R11 ;  /* 0x00000006ff007c23 */ /* 0x000fe2000800000b */
[----:B--2---:R-:W-:-:S04]  /*0ed0*/  DFMA R20, -R12, UR8, R20 ;  /* 0x000000080c147c2b */ /* 0x004fc80008000114 */
        /* <DEDUP_REMOVED lines=10> */
.L_x_14:
[----:B------:R-:W-:Y:S05]  /*0f80*/  BSYNC.RECONVERGENT B1 ;  /* 0x0000000000017941 */ /* 0x000fea0003800200 */
.L_x_13:
[----:B------:R-:W-:Y:S01]  /*0f90*/  IMAD.MOV.U32 R13, RZ, RZ, 0x3fe00000 ;  /* 0x3fe00000ff0d7424 */ /* 0x000fe200078e00ff */
[----:B------:R-:W0:Y:S01]  /*0fa0*/  LDCU.64 UR6, c[0x0][0x3a0] ;  /* 0x00007400ff0677ac */ /* 0x000e220008000a00 */
[----:B------:R-:W-:Y:S01]  /*0fb0*/  IMAD.MOV.U32 R12, RZ, RZ, RZ ;  /* 0x000000ffff0c7224 */ /* 0x000fe200078e00ff */
[----:B------:R-:W-:Y:S01]  /*0fc0*/  DMUL R20, R20, R20 ;  /* 0x0000001414147228 */ /* 0x000fe20000000000 */
[----:B------:R-:W-:Y:S01]  /*0fd0*/  IMAD.MOV.U32 R14, RZ, RZ, 0x0 ;  /* 0x00000000ff0e7424 */ /* 0x000fe200078e00ff */
[----:B------:R-:W-:Y:S01]  /*0fe0*/  LOP3.LUT R13, R13, 0x80000000, R11, 0xb8, !PT ;  /* 0x800000000d0d7812 */ /* 0x000fe200078eb80b */
[----:B------:R-:W-:Y:S01]  /*0ff0*/  IMAD.MOV.U32 R15, RZ, RZ, 0x3fd80000 ;  /* 0x3fd80000ff0f7424 */ /* 0x000fe200078e00ff */
[----:B------:R-:W-:Y:S04]  /*1000*/  BSSY.RECONVERGENT B0, `(.L_x_15) ;  /* 0x000001d000007945 */ /* 0x000fe80003800200 */
[----:B------:R-:W-:-:S02]  /*1010*/  DADD.RZ R10, R12, R10 ;  /* 0x000000000c0a7229 */ /* 0x000fc4000000c00a */
[----:B------:R-:W-:-:S08]  /*1020*/  DFMA R20, R24, R24, R20 ;  /* 0x000000181814722b */ /* 0x000fd00000000014 */
[----:B------:R-:W0:Y:S02]  /*1030*/  FRND.F64.TRUNC R10, R10 ;  /* 0x0000000a000a7313 */ /* 0x000e24000030d800 */
[----:B0-----:R-:W-:-:S08]  /*1040*/  DFMA R22, -R10, UR6, R22 ;  /* 0x000000060a167c2b */ /* 0x001fd00008000116 */
[----:B------:R-:W-:-:S06]  /*1050*/  DFMA R22, R22, R22, R20 ;  /* 0x000000161616722b */ /* 0x000fcc0000000014 */
[----:B------:R-:W0:Y:S04]  /*1060*/  MUFU.RSQ64H R21, R23 ;  /* 0x0000001700157308 */ /* 0x000e280000001c00 */
[----:B------:R-:W-:-:S04]  /*1070*/  IADD3 R20, PT, PT, R23, -0x3500000, RZ ;  /* 0xfcb0000017147810 */ /* 0x000fc80007ffe0ff */
[----:B------:R-:W-:Y:S02]  /*1080*/  ISETP.GE.U32.AND P0, PT, R20, 0x7ca00000, PT ;  /* 0x7ca000001400780c */ /* 0x000fe40003f06070 */
[----:B0-----:R-:W-:-:S08]  /*1090*/  DMUL R12, R20, R20 ;  /* 0x00000014140c7228 */ /* 0x001fd00000000000 */
[----:B------:R-:W-:-:S08]  /*10a0*/  DFMA R12, R22, -R12, 1 ;  /* 0x3ff00000160c742b */ /* 0x000fd0000000080c */
[----:B------:R-:W-:Y:S02]  /*10b0*/  DFMA R14, R12, R14, 0.5 ;  /* 0x3fe000000c0e742b */ /* 0x000fe4000000000e */
[----:B------:R-:W-:-:S08]  /*10c0*/  DMUL R12, R20, R12 ;  /* 0x0000000c140c7228 */ /* 0x000fd00000000000 */
[----:B------:R-:W-:-:S08]  /*10d0*/  DFMA R54, R14, R12, R20 ;  /* 0x0000000c0e36722b */ /* 0x000fd00000000014 */
[----:B------:R-:W-:Y:S02]  /*10e0*/  DMUL R24, R22, R54 ;  /* 0x0000003616187228 */ /* 0x000fe40000000000 */
[----:B------:R-:W-:Y:S01]  /*10f0*/  VIADD R17, R55, 0xfff00000 ;  /* 0xfff0000037117836 */ /* 0x000fe20000000000 */
[----:B------:R-:W-:-:S05]  /*1100*/  MOV R16, R54 ;  /* 0x0000003600107202 */ /* 0x000fca0000000f00 */
[----:B------:R-:W-:-:S08]  /*1110*/  DFMA R12, R24, -R24, R22 ;  /* 0x80000018180c722b */ /* 0x000fd00000000016 */
[----:B------:R-:W-:Y:S01]  /*1120*/  DFMA R10, R12, R16, R24 ;  /* 0x000000100c0a722b */ /* 0x000fe20000000018 */
[----:B------:R-:W-:Y:S10]  /*1130*/  @!P0 BRA `(.L_x_16) ;  /* 0x0000000000248947 */ /* 0x000ff40003800000 */
[----:B------:R-:W-:Y:S01]  /*1140*/  IMAD.MOV.U32 R14, RZ, RZ, R12 ;  /* 0x000000ffff0e7224 */ /* 0x000fe200078e000c */
[----:B------:R-:W-:Y:S01]  /*1150*/  MOV R12, R24 ;  /* 0x00000018000c7202 */ /* 0x000fe20000000f00 */
[----:B------:R-:W-:Y:S01]  /*1160*/  IMAD.MOV.U32 R16, RZ, RZ, R22 ;  /* 0x000000ffff107224 */ /* 0x000fe200078e0016 */
[----:B------:R-:W-:Y:S01]  /*1170*/  MOV R58, 0x11d0 ;  /* 0x000011d0003a7802 */ /* 0x000fe20000000f00 */
[----:B------:R-:W-:Y:S02]  /*1180*/  IMAD.MOV.U32 R15, RZ, RZ, R23 ;  /* 0x000000ffff0f7224 */ /* 0x000fe400078e0017 */
[----:B------:R-:W-:Y:S02]  /*1190*/  IMAD.MOV.U32 R11, RZ, RZ, R25 ;  /* 0x000000ffff0b7224 */ /* 0x000fe400078e0019 */
[----:B------:R-:W-:Y:S02]  /*11a0*/  IMAD.MOV.U32 R10, RZ, RZ, R20 ;  /* 0x000000ffff0a7224 */ /* 0x000fe400078e0014 */
[----:B------:R-:W-:-:S07]  /*11b0*/  IMAD.MOV.U32 R9, RZ, RZ, R17 ;  /* 0x000000ffff097224 */ /* 0x000fce00078e0011 */
[----:B------:R-:W-:Y:S05]  /*11c0*/  CALL.REL.NOINC `($__internal_1_$__cuda_sm20_dsqrt_rn_f64_mediumpath_v1) ;  /* 0x000000a0007c7944 */ /* 0x000fea0003c00000 */
.L_x_16:
[----:B------:R-:W-:Y:S05]  /*11d0*/  BSYNC.RECONVERGENT B0 ;  /* 0x0000000000007941 */ /* 0x000fea0003800200 */
.L_x_15:
[----:B------:R-:W0:Y:S01]  /*11e0*/  LDCU.64 UR6, c[0x0][0x3b0] ;  /* 0x00007600ff0677ac */ /* 0x000e220008000a00 */
[----:B------:R-:W-:-:S06]  /*11f0*/  DSETP.GEU.AND P0, PT, R10, R40, PT ;  /* 0x000000280a00722a */ /* 0x000fcc0003f0e000 */
[----:B------:R-:W-:Y:S02]  /*1200*/  FSEL R30, R10, RZ, P0 ;  /* 0x000000ff0a1e7208 */ /* 0x000fe40000000000 */
[----:B------:R-:W-:-:S06]  /*1210*/  FSEL R31, R11, 18.98023223876953125, P0 ;  /* 0x4197d7840b1f7808 */ /* 0x000fcc0000000000 */
[----:B0-----:R-:W-:-:S14]  /*1220*/  DSETP.GE.AND P0, PT, R30, UR6, PT ;  /* 0x000000061e007e2a */ /* 0x001fdc000bf06000 */
[----:B------:R-:W-:Y:S05]  /*1230*/  @P0 EXIT ;  /* 0x000000000000094d */ /* 0x000fea0003800000 */
[----:B------:R-:W2:Y:S01]  /*1240*/  LDG.E.64 R38, desc[UR4][R18.64] ;  /* 0x0000000412267981 */ /* 0x000ea2000c1e1b00 */
[----:B------:R-:W0:Y:S01]  /*1250*/  LDC.64 R32, c[0x0][0x3b8] ;  /* 0x0000ee00ff207b82 */ /* 0x000e220000000a00 */
[----:B------:R-:W1:Y:S01]  /*1260*/  LDCU UR6, c[0x0][0x3e8] ;  /* 0x00007d00ff0677ac */ /* 0x000e620008000800 */
[CC--:B------:R-:W-:Y:S01]  /*1270*/  VIMNMX R3, PT, PT, R7.reuse, R6.reuse, PT ;  /* 0x0000000607037248 */ /* 0x0c0fe20003fe0100 */
[----:B------:R-:W3:Y:S01]  /*1280*/  LDG.E.64 R36, desc[UR4][R18.64+0x8] ;  /* 0x0000080412247981 */ /* 0x000ee2000c1e1b00 */
[----:B------:R-:W-:-:S03]  /*1290*/  VIMNMX R0, PT, PT, R7, R6, !PT ;  /* 0x0000000607007248 */ /* 0x000fc60007fe0100 */
[----:B------:R-:W5:Y:S01]  /*12a0*/  LDG.E.64 R34, desc[UR4][R18.64+0x10] ;  /* 0x0000100412227981 */ /* 0x000f62000c1e1b00 */
[----:B------:R-:W4:Y:S08]  /*12b0*/  LDC.64 R14, c[0x0][0x390] ;  /* 0x0000e400ff0e7b82 */ /* 0x000f300000000a00 */
[----:B------:R-:W4:Y:S01]  /*12c0*/  LDC.64 R10, c[0x0][0x3c8] ;  /* 0x0000f200ff0a7b82 */ /* 0x000f220000000a00 */
[----:B-1----:R-:W-:Y:S01]  /*12d0*/  IMAD R3, R3, UR6, R0 ;  /* 0x0000000603037c24 */ /* 0x002fe2000f8e0200 */
[----:B------:R-:W1:Y:S03]  /*12e0*/  LDCU UR6, c[0x0][0x394] ;  /* 0x00007280ff0677ac */ /* 0x000e660008000800 */
[----:B0-----:R-:W-:-:S06]  /*12f0*/  IMAD.WIDE R32, R3, 0x8, R32 ;  /* 0x0000000803207825 */ /* 0x001fcc00078e0220 */
[----:B------:R-:W5:Y:S01]  /*1300*/  LDG.E.64 R32, desc[UR4][R32.64] ;  /* 0x0000000420207981 */ /* 0x000f62000c1e1b00 */
[----:B-1----:R-:W4:Y:S01]  /*1310*/  MUFU.RCP64H R13, UR6 ;  /* 0x00000006000d7d08 */ /* 0x002f220008001800 */
[----:B------:R-:W-:-:S06]  /*1320*/  MOV R12, 0x1 ;  /* 0x00000001000c7802 */ /* 0x000fcc0000000f00 */
[----:B----4-:R-:W-:-:S08]  /*1330*/  DFMA R16, R12, -R14, 1 ;  /* 0x3ff000000c10742b */ /* 0x010fd0000000080e */
[----:B------:R-:W-:-:S08]  /*1340*/  DFMA R16, R16, R16, R16 ;  /* 0x000000101010722b */ /* 0x000fd00000000010 */
[----:B------:R-:W-:-:S08]  /*1350*/  DFMA R16, R12, R16, R12 ;  /* 0x000000100c10722b */ /* 0x000fd0000000000c */
[----:B------:R-:W-:Y:S01]  /*1360*/  DFMA R12, R16, -R14, 1 ;  /* 0x3ff00000100c742b */ /* 0x000fe2000000080e */
[----:B------:R-:W-:-:S05]  /*1370*/  IMAD.WIDE R10, R3, 0x4, R10 ;  /* 0x00000004030a7825 */ /* 0x000fca00078e020a */
[----:B------:R0:W5:Y:S02]  /*1380*/  LDG.E R0, desc[UR4][R10.64] ;  /* 0x000000040a007981 */ /* 0x000164000c1e1900 */
[----:B------:R-:W-:Y:S02]  /*1390*/  DFMA R16, R16, R12, R16 ;  /* 0x0000000c1010722b */ /* 0x000fe40000000010 */
[----:B------:R-:W1:Y:S01]  /*13a0*/  F2F.F64.F32 R12, R2 ;  /* 0x00000002000c7310 */ /* 0x000e620000201800 */
[----:B------:R-:W-:Y:S01]  /*13b0*/  BSSY.RECONVERGENT B1, `(.L_x_17) ;  /* 0x0000013000017945 */ /* 0x000fe20003800200 */
[----:B-1----:R-:W-:Y:S02]  /*13c0*/  DMUL R30, R30, R12 ;  /* 0x0000000c1e1e7228 */ /* 0x002fe40000000000 */
[----:B--2---:R-:W-:-:S08]  /*13d0*/  DADD R22, R52, -R38 ;  /* 0x0000000034167229 */ /* 0x004fd00000000826 */
[----:B0-----:R-:W-:-:S08]  /*13e0*/  DMUL R10, R16, R22 ;  /* 0x00000016100a7228 */ /* 0x001fd00000000000 */
[----:B------:R-:W-:-:S08]  /*13f0*/  DFMA R14, R10, -R14, R22 ;  /* 0x8000000e0a0e722b */ /* 0x000fd00000000016 */
[----:B------:R-:W-:Y:S01]  /*1400*/  DFMA R10, R16, R14, R10 ;  /* 0x0000000e100a722b */ /* 0x000fe2000000000a */
[----:B------:R-:W-:-:S09]  /*1410*/  FSETP.GEU.AND P1, PT, |R23|, 6.5827683646048100446e-37, PT ;  /* 0x036000001700780b */ /* 0x000fd20003f2e200 */
[----:B------:R-:W-:-:S05]  /*1420*/  FFMA R9, RZ, UR6, R11 ;  /* 0x00000006ff097c23 */ /* 0x000fca000800000b */
[----:B------:R-:W-:Y:S01]  /*1430*/  FSETP.GT.AND P0, PT, |R9|, 1.469367938527859385e-39, PT ;  /* 0x001000000900780b */ /* 0x000fe20003f04200 */
[----:B---3--:R-:W-:-:S12]  /*1440*/  DADD R18, R48, -R36 ;  /* 0x0000000030127229 */ /* 0x008fd80000000824 */
[----:B------:R-:W-:Y:S05]  /*1450*/  @P0 BRA P1, `(.L_x_18) ;  /* 0x0000000000200947 */ /* 0x000fea0000800000 */
        /* <DEDUP_REMOVED lines=8> */
.L_x_18:
[----:B------:R-:W-:Y:S05]  /*14e0*/  BSYNC.RECONVERGENT B1 ;  /* 0x0000000000017941 */ /* 0x000fea0003800200 */
.L_x_17:
        /* <DEDUP_REMOVED lines=21> */
[----:B--2---:R-:W-:-:S04]  /*1640*/  DFMA R22, -R12, R20, R22 ;  /* 0x000000140c16722b */ /* 0x004fc80000000116 */
[----:B------:R-:W-:Y:S01]  /*1650*/  FSETP.GT.AND P0, PT, |R2|, 1.469367938527859385e-39, PT ;  /* 0x001000000200780b */ /* 0x000fe20003f04200 */
[----:B-----5:R-:W-:-:S12]  /*1660*/  DADD R20, R44, -R34 ;  /* 0x000000002c147229 */ /* 0x020fd80000000822 */
        /* <DEDUP_REMOVED lines=9> */
.L_x_20:
[----:B------:R-:W-:Y:S05]  /*1700*/  BSYNC.RECONVERGENT B1 ;  /* 0x0000000000017941 */ /* 0x000fea0003800200 */
.L_x_19:
        /* <DEDUP_REMOVED lines=32> */
.L_x_22:
[----:B------:R-:W-:Y:S05]  /*1910*/  BSYNC.RECONVERGENT B1 ;  /* 0x0000000000017941 */ /* 0x000fea0003800200 */
.L_x_21:
        /* <DEDUP_REMOVED lines=36> */
[----:B------:R-:W-:Y:S01]  /*1b60*/  MOV R12, R10 ;  /* 0x0000000a000c7202 */ /* 0x000fe20000000f00 */
[----:B------:R-:W-:-:S07]  /*1b70*/  IMAD.MOV.U32 R13, RZ, RZ, R11 ;  /* 0x000000ffff0d7224 */ /* 0x000fce00078e000b */
.L_x_24:
[----:B------:R-:W-:Y:S05]  /*1b80*/  BSYNC.RECONVERGENT B0 ;  /* 0x0000000000007941 */ /* 0x000fea0003800200 */
.L_x_23:
[----:B------:R-:W0:Y:S01]  /*1b90*/  LDCU.64 UR6, c[0x0][0x3b0] ;  /* 0x00007600ff0677ac */ /* 0x000e220008000a00 */
[----:B------:R-:W-:-:S06]  /*1ba0*/  DSETP.GEU.AND P0, PT, R12, R32, PT ;  /* 0x000000200c00722a */ /* 0x000fcc0003f0e000 */
[----:B------:R-:W-:Y:S02]  /*1bb0*/  FSEL R26, R12, RZ, P0 ;  /* 0x000000ff0c1a7208 */ /* 0x000fe40000000000 */
[----:B------:R-:W-:-:S06]  /*1bc0*/  FSEL R27, R13, 18.98023223876953125, P0 ;  /* 0x4197d7840d1b7808 */ /* 0x000fcc0000000000 */
[----:B0-----:R-:W-:-:S14]  /*1bd0*/  DSETP.GE.AND P0, PT, R26, UR6, PT ;  /* 0x000000061a007e2a */ /* 0x001fdc000bf06000 */
[----:B------:R-:W-:Y:S05]  /*1be0*/  @P0 EXIT ;  /* 0x000000000000094d */ /* 0x000fea0003800000 */
[----:B------:R-:W0:Y:S01]  /*1bf0*/  LDC.64 R28, c[0x0][0x3b8] ;  /* 0x0000ee00ff1c7b82 */ /* 0x000e220000000a00 */
[----:B------:R-:W1:Y:S01]  /*1c00*/  LDCU UR6, c[0x0][0x3e8] ;  /* 0x00007d00ff0677ac */ /* 0x000e620008000800 */
[CC--:B------:R-:W-:Y:S02]  /*1c10*/  VIMNMX R2, PT, PT, R8.reuse, R6.reuse, PT ;  /* 0x0000000608027248 */ /* 0x0c0fe40003fe0100 */
[----:B------:R-:W-:-:S04]  /*1c20*/  VIMNMX R9, PT, PT, R8, R6, !PT ;  /* 0x0000000608097248 */ /* 0x000fc80007fe0100 */
[----:B------:R-:W2:Y:S08]  /*1c30*/  LDC.64 R14, c[0x0][0x390] ;  /* 0x0000e400ff0e7b82 */ /* 0x000eb00000000a00 */
[----:B------:R-:W3:Y:S01]  /*1c40*/  LDC.64 R10, c[0x0][0x3c8] ;  /* 0x0000f200ff0a7b82 */ /* 0x000ee20000000a00 */
[----:B-1----:R-:W-:Y:S01]  /*1c50*/  IMAD R2, R2, UR6, R9 ;  /* 0x0000000602027c24 */ /* 0x002fe2000f8e0209 */
[----:B------:R-:W1:Y:S03]  /*1c60*/  LDCU UR6, c[0x0][0x394] ;  /* 0x00007280ff0677ac */ /* 0x000e660008000800 */
[----:B0-----:R-:W-:-:S06]  /*1c70*/  IMAD.WIDE R28, R2, 0x8, R28 ;  /* 0x00000008021c7825 */ /* 0x001fcc00078e021c */
[----:B------:R-:W5:Y:S01]  /*1c80*/  LDG.E.64 R28, desc[UR4][R28.64] ;  /* 0x000000041c1c7981 */ /* 0x000f62000c1e1b00 */
[----:B-1----:R-:W2:Y:S01]  /*1c90*/  MUFU.RCP64H R13, UR6 ;  /* 0x00000006000d7d08 */ /* 0x002ea20008001800 */
[----:B------:R-:W-:Y:S01]  /*1ca0*/  IMAD.MOV.U32 R12, RZ, RZ, 0x1 ;  /* 0x00000001ff0c7424 */ /* 0x000fe200078e00ff */
[----:B------:R-:W-:Y:S01]  /*1cb0*/  DADD R22, R50, -R38 ;  /* 0x0000000032167229 */ /* 0x000fe20000000826 */
[----:B---3--:R-:W-:-:S05]  /*1cc0*/  IMAD.WIDE R10, R2, 0x4, R10 ;  /* 0x00000004020a7825 */ /* 0x008fca00078e020a */
[----:B------:R0:W5:Y:S01]  /*1cd0*/  LDG.E R17, desc[UR4][R10.64] ;  /* 0x000000040a117981 */ /* 0x000162000c1e1900 */
[----:B--2---:R-:W-:-:S08]  /*1ce0*/  DFMA R18, R12, -R14, 1 ;  /* 0x3ff000000c12742b */ /* 0x004fd0000000080e */
[----:B------:R-:W-:-:S08]  /*1cf0*/  DFMA R18, R18, R18, R18 ;  /* 0x000000121212722b */ /* 0x000fd00000000012 */
[----:B------:R-:W-:-:S08]  /*1d00*/  DFMA R18, R12, R18, R12 ;  /* 0x000000120c12722b */ /* 0x000fd0000000000c */
[----:B------:R-:W-:-:S08]  /*1d10*/  DFMA R12, R18, -R14, 1 ;  /* 0x3ff00000120c742b */ /* 0x000fd0000000080e */
[----:B------:R-:W-:-:S08]  /*1d20*/  DFMA R18, R18, R12, R18 ;  /* 0x0000000c1212722b */ /* 0x000fd00000000012 */
[----:B0-----:R-:W-:-:S08]  /*1d30*/  DMUL R10, R18, R22 ;  /* 0x00000016120a7228 */ /* 0x001fd00000000000 */
[----:B------:R-:W-:-:S08]  /*1d40*/  DFMA R14, R10, -R14, R22 ;  /* 0x8000000e0a0e722b */ /* 0x000fd00000000016 */
[----:B------:R-:W-:Y:S01]  /*1d50*/  DFMA R10, R18, R14, R10 ;  /* 0x0000000e120a722b */ /* 0x000fe2000000000a */
[----:B------:R-:W0:Y:S01]  /*1d60*/  F2F.F64.F32 R12, R0 ;  /* 0x00000000000c7310 */ /* 0x000e220000201800 */
[----:B------:R-:W-:-:S08]  /*1d70*/  FSETP.GEU.AND P1, PT, |R23|, 6.5827683646048100446e-37, PT ;  /* 0x036000001700780b */ /* 0x000fd00003f2e200 */
[----:B------:R-:W-:-:S05]  /*1d80*/  FFMA R9, RZ, UR6, R11 ;  /* 0x00000006ff097c23 */ /* 0x000fca000800000b */
[----:B------:R-:W-:Y:S01]  /*1d90*/  FSETP.GT.AND P0, PT, |R9|, 1.469367938527859385e-39, PT ;  /* 0x001000000900780b */ /* 0x000fe20003f04200 */
[----:B------:R-:W-:Y:S01]  /*1da0*/  BSSY.RECONVERGENT B1, `(.L_x_25) ;  /* 0x000000c000017945 */ /* 0x000fe20003800200 */
[----:B0-----:R-:W-:Y:S02]  /*1db0*/  DMUL R26, R26, R12 ;  /* 0x0000000c1a1a7228 */ /* 0x001fe40000000000 */
[----:B------:R-:W-:-:S09]  /*1dc0*/  DADD R18, R46, -R36 ;  /* 0x000000002e127229 */ /* 0x000fd20000000824 */
[----:B------:R-:W-:Y:S05]  /*1dd0*/  @P0 BRA P1, `(.L_x_26) ;  /* 0x0000000000200947 */ /* 0x000fea0000800000 */
[----:B------:R-:W0:Y:S01]  /*1de0*/  LDCU.64 UR6, c[0x0][0x390] ;  /* 0x00007200ff0677ac */ /* 0x000e220008000a00 */
[----:B------:R-:W-:Y:S01]  /*1df0*/  IMAD.MOV.U32 R14, RZ, RZ, R22 ;  /* 0x000000ffff0e7224 */ /* 0x000fe200078e0016 */
[----:B------:R-:W-:Y:S01]  /*1e00*/  MOV R16, 0x1e50 ;  /* 0x00001e5000107802 */ /* 0x000fe20000000f00 */
[----:B------:R-:W-:Y:S01]  /*1e10*/  IMAD.MOV.U32 R9, RZ, RZ, R23 ;  /* 0x000000ffff097224 */ /* 0x000fe200078e0017 */
[----:B0-----:R-:W-:Y:S01]  /*1e20*/  MOV R12, UR6 ;  /* 0x00000006000c7c02 */ /* 0x001fe20008000f00 */
[----:B------:R-:W-:-:S07]  /*1e30*/  IMAD.U32 R13, RZ, RZ, UR7 ;  /* 0x00000007ff0d7e24 */ /* 0x000fce000f8e00ff */
[----:B-----5:R-:W-:Y:S05]  /*1e40*/  CALL.REL.NOINC `($__internal_0_$__cuda_sm20_div_rn_f64_full) ;  /* 0x0000008c00cc7944 */ /* 0x020fea0003c00000 */
[----:B------:R-:W-:-:S07]  /*1e50*/  IMAD.MOV.U32 R11, RZ, RZ, R9 ;  /* 0x000000ffff0b7224 */ /* 0x000fce00078e0009 */
.L_x_26:
[----:B------:R-:W-:Y:S05]  /*1e60*/  BSYNC.RECONVERGENT B1 ;  /* 0x0000000000017941 */ /* 0x000fea0003800200 */
.L_x_25:
[----:B------:R-:W0:Y:S01]  /*1e70*/  LDCU UR6, c[0x0][0x39c] ;  /* 0x00007380ff0677ac */ /* 0x000e220008000800 */
[----:B------:R-:W1:Y:S01]  /*1e80*/  LDC.64 R14, c[0x0][0x398] ;  /* 0x0000e600ff0e7b82 */ /* 0x000e620000000a00 */
[----:B------:R-:W-:Y:S01]  /*1e90*/  MOV R12, 0x1 ;  /* 0x00000001000c7802 */ /* 0x000fe20000000f00 */
[----:B------:R-:W-:Y:S01]  /*1ea0*/  IMAD.MOV.U32 R55, RZ, RZ, 0x3fe00000 ;  /* 0x3fe00000ff377424 */ /* 0x000fe200078e00ff */
[----:B------:R-:W-:Y:S01]  /*1eb0*/  FSETP.GEU.AND P1, PT, |R19|, 6.5827683646048100446e-37, PT ;  /* 0x036000001300780b */ /* 0x000fe20003f2e200 */
[----:B------:R-:W-:Y:S01]  /*1ec0*/  IMAD.MOV.U32 R54, RZ, RZ, RZ ;  /* 0x000000ffff367224 */ /* 0x000fe200078e00ff */
[----:B------:R-:W-:Y:S02]  /*1ed0*/  BSSY.RECONVERGENT B1, `(.L_x_27) ;  /* 0x000001b000017945 */ /* 0x000fe40003800200 */
[----:B------:R-:W-:-:S06]  /*1ee0*/  LOP3.LUT R55, R55, 0x80000000, R11, 0xb8, !PT ;  /* 0x8000000037377812 */ /* 0x000fcc00078eb80b */
[----:B------:R-:W-:Y:S01]  /*1ef0*/  DADD.RZ R54, R54, R10 ;  /* 0x0000000036367229 */ /* 0x000fe2000000c00a */
[----:B0-----:R-:W1:Y:S09]  /*1f00*/  MUFU.RCP64H R13, UR6 ;  /* 0x00000006000d7d08 */ /* 0x001e720008001800 */
[----:B------:R-:W0:Y:S01]  /*1f10*/  FRND.F64.TRUNC R54, R54 ;  /* 0x0000003600367313 */ /* 0x000e22000030d800 */
[----:B-1----:R-:W-:-:S08]  /*1f20*/  DFMA R20, R12, -R14, 1 ;  /* 0x3ff000000c14742b */ /* 0x002fd0000000080e */
[----:B------:R-:W-:-:S08]  /*1f30*/  DFMA R20, R20, R20, R20 ;  /* 0x000000141414722b */ /* 0x000fd00000000014 */
[----:B------:R-:W-:-:S08]  /*1f40*/  DFMA R20, R12, R20, R12 ;  /* 0x000000140c14722b */ /* 0x000fd0000000000c */
[----:B------:R-:W-:-:S08]  /*1f50*/  DFMA R12, R20, -R14, 1 ;  /* 0x3ff00000140c742b */ /* 0x000fd0000000080e */
[----:B------:R-:W-:Y:S02]  /*1f60*/  DFMA R20, R20, R12, R20 ;  /* 0x0000000c1414722b */ /* 0x000fe40000000014 */
[----:B------:R-:W0:Y:S06]  /*1f70*/  LDC.64 R12, c[0x0][0x390] ;  /* 0x0000e400ff0c7b82 */ /* 0x000e2c0000000a00 */
[----:B------:R-:W-:-:S08]  /*1f80*/  DMUL R24, R20, R18 ;  /* 0x0000001214187228 */ /* 0x000fd00000000000 */
[----:B------:R-:W-:-:S08]  /*1f90*/  DFMA R14, R24, -R14, R18 ;  /* 0x8000000e180e722b */ /* 0x000fd00000000012 */
[----:B------:R-:W-:Y:S02]  /*1fa0*/  DFMA R10, R20, R14, R24 ;  /* 0x0000000e140a722b */ /* 0x000fe40000000018 */
[----:B0-----:R-:W-:Y:S02]  /*1fb0*/  DFMA R22, -R54, R12, R22 ;  /* 0x0000000c3616722b */ /* 0x001fe40000000116 */
[----:B------:R-:W-:-:S06]  /*1fc0*/  DADD R20, R42, -R34 ;  /* 0x000000002a147229 */ /* 0x000fcc0000000822 */
[----:B------:R-:W-:-:S05]  /*1fd0*/  FFMA R0, RZ, UR6, R11 ;  /* 0x00000006ff007c23 */ /* 0x000fca000800000b */
[----:B------:R-:W-:-:S13]  /*1fe0*/  FSETP.GT.AND P0, PT, |R0|, 1.469367938527859385e-39, PT ;  /* 0x001000000000780b */ /* 0x000fda0003f04200 */
        /* <DEDUP_REMOVED lines=9> */
.L_x_28:
[----:B------:R-:W-:Y:S05]  /*2080*/  BSYNC.RECONVERGENT B1 ;  /* 0x0000000000017941 */ /* 0x000fea0003800200 */
.L_x_27:
[----:B------:R-:W0:Y:S01]  /*2090*/  LDCU UR8, c[0x0][0x3a4] ;  /* 0x00007480ff0877ac */ /* 0x000e220008000800 */
[----:B------:R-:W1:Y:S01]  /*20a0*/  LDC.64 R12, c[0x0][0x3a0] ;  /* 0x0000e800ff0c7b82 */ /* 0x000e620000000a00 */
[----:B------:R-:W-:Y:S01]  /*20b0*/  MOV R14, 0x1 ;  /* 0x00000001000e7802 */ /* 0x000fe20000000f00 */
[----:B------:R-:W-:Y:S01]  /*20c0*/  BSSY.RECONVERGENT B1, `(.L_x_29) ;  /* 0x000001d000017945 */ /* 0x000fe20003800200 */
[----:B------:R-:W2:Y:S01]  /*20d0*/  LDCU.64 UR6, c[0x0][0x398] ;  /* 0x00007300ff0677ac */ /* 0x000ea20008000a00 */
[----:B------:R-:W-:Y:S01]  /*20e0*/  FSETP.GEU.AND P1, PT, |R21|, 6.5827683646048100446e-37, PT ;  /* 0x036000001500780b */ /* 0x000fe20003f2e200 */
[----:B0-----:R-:W1:Y:S02]  /*20f0*/  MUFU.RCP64H R15, UR8 ;  /* 0x00000008000f7d08 */ /* 0x001e640008001800 */
[----:B-1----:R-:W-:-:S08]  /*2100*/  DFMA R24, R14, -R12, 1 ;  /* 0x3ff000000e18742b */ /* 0x002fd0000000080c */
[----:B------:R-:W-:-:S08]  /*2110*/  DFMA R24, R24, R24, R24 ;  /* 0x000000181818722b */ /* 0x000fd00000000018 */
[----:B------:R-:W-:-:S08]  /*2120*/  DFMA R24, R14, R24, R14 ;  /* 0x000000180e18722b */ /* 0x000fd0000000000e */
[----:B------:R-:W-:-:S08]  /*2130*/  DFMA R14, R24, -R12, 1 ;  /* 0x3ff00000180e742b */ /* 0x000fd0000000080c */
[----:B------:R-:W-:Y:S01]  /*2140*/  DFMA R54, R24, R14, R24 ;  /* 0x0000000e1836722b */ /* 0x000fe20000000018 */
[----:B------:R-:W-:Y:S02]  /*2150*/  IMAD.MOV.U32 R15, RZ, RZ, 0x3fe00000 ;  /* 0x3fe00000ff0f7424 */ /* 0x000fe400078e00ff */
[----:B------:R-:W-:-:S03]  /*2160*/  IMAD.MOV.U32 R14, RZ, RZ, RZ ;  /* 0x000000ffff0e7224 */ /* 0x000fc600078e00ff */
        /* <DEDUP_REMOVED lines=18> */
.L_x_30:
[----:B------:R-:W-:Y:S05]  /*2290*/  BSYNC.RECONVERGENT B1 ;  /* 0x0000000000017941 */ /* 0x000fea0003800200 */
.L_x_29:
[----:B------:R-:W-:Y:S01]  /*22a0*/  MOV R13, 0x3fe00000 ;  /* 0x3fe00000000d7802 */ /* 0x000fe20000000f00 */
[----:B------:R-:W-:Y:S01]  /*22b0*/  IMAD.MOV.U32 R12, RZ, RZ, RZ ;  /* 0x000000ffff0c7224 */ /* 0x000fe200078e00ff */
[----:B------:R-:W0:Y:S01]  /*22c0*/  LDCU.64 UR6, c[0x0][0x3a0] ;  /* 0x00007400ff0677ac */ /* 0x000e220008000a00 */
[----:B------:R-:W-:Y:S01]  /*22d0*/  DMUL R18, R18, R18 ;  /* 0x0000001212127228 */ /* 0x000fe20000000000 */
[----:B------:R-:W-:Y:S01]  /*22e0*/  LOP3.LUT R13, R13, 0x80000000, R11, 0xb8, !PT ;  /* 0x800000000d0d7812 */ /* 0x000fe200078eb80b */
[----:B------:R-:W-:Y:S05]  /*22f0*/  BSSY.RECONVERGENT B0, `(.L_x_31) ;  /* 0x0000020000007945 */ /* 0x000fea0003800200 */
[----:B------:R-:W-:-:S02]  /*2300*/  DADD.RZ R12, R12, R10 ;  /* 0x000000000c0c7229 */ /* 0x000fc4000000c00a */
[----:B------:R-:W-:-:S08]  /*2310*/  DFMA R18, R22, R22, R18 ;  /* 0x000000161612722b */ /* 0x000fd00000000012 */
[----:B------:R-:W0:Y:S02]  /*2320*/  FRND.F64.TRUNC R12, R12 ;  /* 0x0000000c000c7313 */ /* 0x000e24000030d800 */
[----:B0-----:R-:W-:Y:S01]  /*2330*/  DFMA R14, -R12, UR6, R20 ;  /* 0x000000060c0e7c2b */ /* 0x001fe20008000114 */
[----:B------:R-:W-:Y:S01]  /*2340*/  IMAD.MOV.U32 R20, RZ, RZ, 0x0 ;  /* 0x00000000ff147424 */ /* 0x000fe200078e00ff */
[----:B------:R-:W-:-:S06]  /*2350*/  MOV R21, 0x3fd80000 ;  /* 0x3fd8000000157802 */ /* 0x000fcc0000000f00 */
[----:B------:R-:W-:-:S06]  /*2360*/  DFMA R14, R14, R14, R18 ;  /* 0x0000000e0e0e722b */ /* 0x000fcc0000000012 */
[----:B------:R-:W0:Y:S04]  /*2370*/  MUFU.RSQ64H R11, R15 ;  /* 0x0000000f000b7308 */ /* 0x000e280000001c00 */
[----:B------:R-:W-:-:S05]  /*2380*/  VIADD R10, R15, 0xfcb00000 ;  /* 0xfcb000000f0a7836 */ /* 0x000fca0000000000 */
[----:B------:R-:W-:Y:S01]  /*2390*/  ISETP.GE.U32.AND P0, PT, R10, 0x7ca00000, PT ;  /* 0x7ca000000a00780c */ /* 0x000fe20003f06070 */
[----:B0-----:R-:W-:-:S08]  /*23a0*/  DMUL R18, R10, R10 ;  /* 0x0000000a0a127228 */ /* 0x001fd00000000000 */
[----:B------:R-:W-:-:S08]  /*23b0*/  DFMA R18, R14, -R18, 1 ;  /* 0x3ff000000e12742b */ /* 0x000fd00000000812 */
[----:B------:R-:W-:Y:S02]  /*23c0*/  DFMA R20, R18, R20, 0.5 ;  /* 0x3fe000001214742b */ /* 0x000fe40000000014 */
[----:B------:R-:W-:-:S08]  /*23d0*/  DMUL R18, R10, R18 ;  /* 0x000000120a127228 */ /* 0x000fd00000000000 */
[----:B------:R-:W-:-:S08]  /*23e0*/  DFMA R54, R20, R18, R10 ;  /* 0x000000121436722b */ /* 0x000fd0000000000a */
[----:B------:R-:W-:Y:S02]  /*23f0*/  DMUL R20, R14, R54 ;  /* 0x000000360e147228 */ /* 0x000fe40000000000 */
[----:B------:R-:W-:Y:S02]  /*2400*/  VIADD R19, R55, 0xfff00000 ;  /* 0xfff0000037137836 */ /* 0x000fe40000000000 */
[----:B------:R-:W-:-:S04]  /*2410*/  IMAD.MOV.U32 R18, RZ, RZ, R54 ;  /* 0x000000ffff127224 */ /* 0x000fc800078e0036 */
[----:B------:R-:W-:-:S08]  /*2420*/  DFMA R22, R20, -R20, R14 ;  /* 0x800000141416722b */ /* 0x000fd0000000000e */
[----:B------:R-:W-:Y:S01]  /*2430*/  DFMA R12, R22, R18, R20 ;  /* 0x00000012160c722b */ /* 0x000fe20000000014 */
[----:B------:R-:W-:Y:S10]  /*2440*/  @!P0 BRA `(.L_x_32) ;  /* 0x0000000000288947 */ /* 0x000ff40003800000 */
[----:B------:R-:W-:Y:S01]  /*2450*/  IMAD.MOV.U32 R16, RZ, RZ, R14 ;  /* 0x000000ffff107224 */ /* 0x000fe200078e000e */
[----:B------:R-:W-:Y:S01]  /*2460*/  MOV R14, R22 ;  /* 0x00000016000e7202 */ /* 0x000fe20000000f00 */
[----:B------:R-:W-:Y:S01]  /*2470*/  IMAD.MOV.U32 R13, RZ, RZ, R23 ;  /* 0x000000ffff0d7224 */ /* 0x000fe200078e0017 */
[----:B------:R-:W-:Y:S01]  /*2480*/  MOV R9, R19 ;  /* 0x0000001300097202 */ /* 0x000fe20000000f00 */
[----:B------:R-:W-:Y:S01]  /*2490*/  IMAD.MOV.U32 R12, RZ, RZ, R20 ;  /* 0x000000ffff0c7224 */ /* 0x000fe200078e0014 */
[----:B------:R-:W-:Y:S01]  /*24a0*/  MOV R58, 0x24d0 ;  /* 0x000024d0003a7802 */ /* 0x000fe20000000f00 */
[----:B------:R-:W-:-:S07]  /*24b0*/  IMAD.MOV.U32 R11, RZ, RZ, R21 ;  /* 0x000000ffff0b7224 */ /* 0x000fce00078e0015 */
[----:B-----5:R-:W-:Y:S05]  /*24c0*/  CALL.REL.NOINC `($__internal_1_$__cuda_sm20_dsqrt_rn_f64_mediumpath_v1) ;  /* 0x0000008c00bc7944 */ /* 0x020fea0003c00000 */
[----:B------:R-:W-:Y:S02]  /*24d0*/  IMAD.MOV.U32 R12, RZ, RZ, R10 ;  /* 0x000000ffff0c7224 */ /* 0x000fe400078e000a */
[----:B------:R-:W-:-:S07]  /*24e0*/  IMAD.MOV.U32 R13, RZ, RZ, R11 ;  /* 0x000000ffff0d7224 */ /* 0x000fce00078e000b */
.L_x_32:
[----:B------:R-:W-:Y:S05]  /*24f0*/  BSYNC.RECONVERGENT B0 ;  /* 0x0000000000007941 */ /* 0x000fea0003800200 */
.L_x_31:
[----:B------:R-:W0:Y:S01]  /*2500*/  LDCU.64 UR6, c[0x0][0x3b0] ;  /* 0x00007600ff0677ac */ /* 0x000e220008000a00 */
[----:B-----5:R-:W-:-:S06]  /*2510*/  DSETP.GEU.AND P0, PT, R12, R28, PT ;  /* 0x0000001c0c00722a */ /* 0x020fcc0003f0e000 */
        /* <DEDUP_REMOVED lines=10> */
[----:B------:R2:W5:Y:S01]  /*25c0*/  LDG.E.64 R20, desc[UR4][R56.64+0x10] ;  /* 0x0000100438147981 */ /* 0x000562000c1e1b00 */
[----:B------:R-:W4:Y:S08]  /*25d0*/  LDC.64 R10, c[0x0][0x390] ;  /* 0x0000e400ff0a7b82 */ /* 0x000f300000000a00 */
[----:B------:R-:W4:Y:S01]  /*25e0*/  LDC.64 R14, c[0x0][0x3c8] ;  /* 0x0000f200ff0e7b82 */ /* 0x000f220000000a00 */
[----:B-1----:R-:W-:Y:S01]  /*25f0*/  IMAD R0, R0, UR6, R7 ;  /* 0x0000000600007c24 */ /* 0x002fe2000f8e0207 */
[----:B------:R-:W1:Y:S03]  /*2600*/  LDCU UR6, c[0x0][0x394] ;  /* 0x00007280ff0677ac */ /* 0x000e660008000800 */
[----:B0-----:R-:W-:-:S06]  /*2610*/  IMAD.WIDE R18, R0, 0x8, R18 ;  /* 0x0000000800127825 */ /* 0x001fcc00078e0212 */
[----:B------:R-:W5:Y:S01]  /*2620*/  LDG.E.64 R18, desc[UR4][R18.64] ;  /* 0x0000000412127981 */ /* 0x000f62000c1e1b00 */
[----:B-1----:R-:W4:Y:S01]  /*2630*/  MUFU.RCP64H R55, UR6 ;  /* 0x0000000600377d08 */ /* 0x002f220008001800 */
[----:B------:R-:W-:-:S06]  /*2640*/  IMAD.MOV.U32 R54, RZ, RZ, 0x1 ;  /* 0x00000001ff367424 */ /* 0x000fcc00078e00ff */
[----:B----4-:R-:W-:-:S08]  /*2650*/  DFMA R58, R54, -R10, 1 ;  /* 0x3ff00000363a742b */ /* 0x010fd0000000080a */
[----:B------:R-:W-:-:S08]  /*2660*/  DFMA R58, R58, R58, R58 ;  /* 0x0000003a3a3a722b */ /* 0x000fd0000000003a */
[----:B------:R-:W-:-:S08]  /*2670*/  DFMA R58, R54, R58, R54 ;  /* 0x0000003a363a722b */ /* 0x000fd00000000036 */
[----:B------:R-:W-:Y:S01]  /*2680*/  DFMA R54, R58, -R10, 1 ;  /* 0x3ff000003a36742b */ /* 0x000fe2000000080a */
[----:B------:R-:W-:-:S05]  /*2690*/  IMAD.WIDE R14, R0, 0x4, R14 ;  /* 0x00000004000e7825 */ /* 0x000fca00078e020e */
[----:B------:R0:W5:Y:S02]  /*26a0*/  LDG.E R7, desc[UR4][R14.64] ;  /* 0x000000040e077981 */ /* 0x000164000c1e1900 */
[----:B------:R-:W-:Y:S01]  /*26b0*/  DFMA R54, R58, R54, R58 ;  /* 0x000000363a36722b */ /* 0x000fe2000000003a */
[----:B------:R-:W-:Y:S01]  /*26c0*/  BSSY.RECONVERGENT B1, `(.L_x_33) ;  /* 0x0000014000017945 */ /* 0x000fe20003800200 */
[----:B--2---:R-:W-:-:S08]  /*26d0*/  DADD R56, R52, -R24 ;  /* 0x0000000034387229 */ /* 0x004fd00000000818 */
[----:B0-----:R-:W-:-:S08]  /*26e0*/  DMUL R14, R54, R56 ;  /* 0x00000038360e7228 */ /* 0x001fd00000000000 */
[----:B------:R-:W-:-:S08]  /*26f0*/  DFMA R10, R14, -R10, R56 ;  /* 0x8000000a0e0a722b */ /* 0x000fd00000000038 */
[----:B------:R-:W-:Y:S01]  /*2700*/  DFMA R10, R54, R10, R14 ;  /* 0x0000000a360a722b */ /* 0x000fe2000000000e */
[----:B------:R-:W0:Y:S01]  /*2710*/  F2F.F64.F32 R52, R17 ;  /* 0x0000001100347310 */ /* 0x000e220000201800 */
[----:B------:R-:W-:-:S08]  /*2720*/  FSETP.GEU.AND P1, PT, |R57|, 6.5827683646048100446e-37, PT ;  /* 0x036000003900780b */ /* 0x000fd00003f2e200 */
[----:B------:R-:W-:-:S05]  /*2730*/  FFMA R9, RZ, UR6, R11 ;  /* 0x00000006ff097c23 */ /* 0x000fca000800000b */
[----:B------:R-:W-:Y:S01]  /*2740*/  FSETP.GT.AND P0, PT, |R9|, 1.469367938527859385e-39, PT ;  /* 0x001000000900780b */ /* 0x000fe20003f04200 */
[----:B0-----:R-:W-:Y:S02]  /*2750*/  DMUL R52, R12, R52 ;  /* 0x000000340c347228 */ /* 0x001fe40000000000 */
[----:B---3--:R-:W-:-:S10]  /*2760*/  DADD R48, R48, -R22 ;  /* 0x0000000030307229 */ /* 0x008fd40000000816 */
[----:B------:R-:W-:Y:S05]  /*2770*/  @P0 BRA P1, `(.L_x_34) ;  /* 0x0000000000200947 */ /* 0x000fea0000800000 */
[----:B------:R-:W0:Y:S01]  /*2780*/  LDCU.64 UR6, c[0x0][0x390] ;  /* 0x00007200ff0677ac */ /* 0x000e220008000a00 */
[----:B------:R-:W-:Y:S01]  /*2790*/  MOV R14, R56 ;  /* 0x00000038000e7202 */ /* 0x000fe20000000f00 */
[----:B------:R-:W-:Y:S01]  /*27a0*/  IMAD.MOV.U32 R9, RZ, RZ, R57 ;  /* 0x000000ffff097224 */ /* 0x000fe200078e0039 */
[----:B------:R-:W-:Y:S01]  /*27b0*/  MOV R16, 0x27f0 ;  /* 0x000027f000107802 */ /* 0x000fe20000000f00 */
[----:B0-----:R-:W-:Y:S02]  /*27c0*/  IMAD.U32 R12, RZ, RZ, UR6 ;  /* 0x00000006ff0c7e24 */ /* 0x001fe4000f8e00ff */
[----:B------:R-:W-:-:S07]  /*27d0*/  IMAD.U32 R13, RZ, RZ, UR7 ;  /* 0x00000007ff0d7e24 */ /* 0x000fce000f8e00ff */
[----:B-----5:R-:W-:Y:S05]  /*27e0*/  CALL.REL.NOINC `($__internal_0_$__cuda_sm20_div_rn_f64_full) ;  /* 0x0000008400647944 */ /* 0x020fea0003c00000 */
[----:B------:R-:W-:-:S07]  /*27f0*/  MOV R11, R9 ;  /* 0x00000009000b7202 */ /* 0x000fce0000000f00 */
.L_x_34:
[----:B------:R-:W-:Y:S05]  /*2800*/  BSYNC.RECONVERGENT B1 ;  /* 0x0000000000017941 */ /* 0x000fea0003800200 */
.L_x_33:
[----:B------:R-:W0:Y:S01]  /*2810*/  LDCU UR6, c[0x0][0x39c] ;  /* 0x00007380ff0677ac */ /* 0x000e220008000800 */
[----:B------:R-:W1:Y:S01]  /*2820*/  LDC.64 R54, c[0x0][0x398] ;  /* 0x0000e600ff367b82 */ /* 0x000e620000000a00 */
[----:B------:R-:W-:Y:S01]  /*2830*/  IMAD.MOV.U32 R12, RZ, RZ, 0x1 ;  /* 0x00000001ff0c7424 */ /* 0x000fe200078e00ff */
[----:B------:R-:W-:Y:S01]  /*2840*/  FSETP.GEU.AND P1, PT, |R49|, 6.5827683646048100446e-37, PT ;  /* 0x036000003100780b */ /* 0x000fe20003f2e200 */
[----:B------:R-:W-:Y:S01]  /*2850*/  IMAD.MOV.U32 R59, RZ, RZ, 0x3fe00000 ;  /* 0x3fe00000ff3b7424 */ /* 0x000fe200078e00ff */
[----:B------:R-:W-:Y:S01]  /*2860*/  BSSY.RECONVERGENT B1, `(.L_x_35) ;  /* 0x000001c000017945 */ /* 0x000fe20003800200 */
[----:B------:R-:W-:Y:S01]  /*2870*/  IMAD.MOV.U32 R58, RZ, RZ, RZ ;  /* 0x000000ffff3a7224 */ /* 0x000fe200078e00ff */
[----:B-----5:R-:W-:Y:S02]  /*2880*/  DADD R44, R44, -R20 ;  /* 0x000000002c2c7229 */ /* 0x020fe40000000814 */
[----:B------:R-:W-:-:S06]  /*2890*/  LOP3.LUT R59, R59, 0x80000000, R11, 0xb8, !PT ;  /* 0x800000003b3b7812 */ /* 0x000fcc00078eb80b */
[----:B------:R-:W-:Y:S01]  /*28a0*/  DADD.RZ R58, R58, R10 ;  /* 0x000000003a3a7229 */ /* 0x000fe2000000c00a */
[----:B0-----:R-:W1:Y:S09]  /*28b0*/  MUFU.RCP64H R13, UR6 ;  /* 0x00000006000d7d08 */ /* 0x001e720008001800 */
[----:B------:R-:W0:Y:S01]  /*28c0*/  FRND.F64.TRUNC R58, R58 ;  /* 0x0000003a003a7313 */ /* 0x000e22000030d800 */
[----:B-1----:R-:W-:-:S08]  /*28d0*/  DFMA R14, R12, -R54, 1 ;  /* 0x3ff000000c0e742b */ /* 0x002fd00000000836 */
[----:B------:R-:W-:-:S08]  /*28e0*/  DFMA R14, R14, R14, R14 ;  /* 0x0000000e0e0e722b */ /* 0x000fd0000000000e */
[----:B------:R-:W-:Y:S01]  /*28f0*/  DFMA R14, R12, R14, R12 ;  /* 0x0000000e0c0e722b */ /* 0x000fe2000000000c */
[----:B------:R-:W0:Y:S07]  /*2900*/  LDC.64 R12, c[0x0][0x390] ;  /* 0x0000e400ff0c7b82 */ /* 0x000e2e0000000a00 */
[----:B------:R-:W-:-:S08]  /*2910*/  DFMA R16, R14, -R54, 1 ;  /* 0x3ff000000e10742b */ /* 0x000fd00000000836 */
[----:B------:R-:W-:-:S08]  /*2920*/  DFMA R16, R14, R16, R14 ;  /* 0x000000100e10722b */ /* 0x000fd0000000000e */
[----:B------:R-:W-:Y:S02]  /*2930*/  DMUL R14, R16, R48 ;  /* 0x00000030100e7228 */ /* 0x000fe40000000000 */
[----:B0-----:R-:W-:-:S06]  /*2940*/  DFMA R56, -R58, R12, R56 ;  /* 0x0000000c3a38722b */ /* 0x001fcc0000000138 */
[----:B------:R-:W-:-:S08]  /*2950*/  DFMA R54, R14, -R54, R48 ;  /* 0x800000360e36722b */ /* 0x000fd00000000030 */
[----:B------:R-:W-:-:S10]  /*2960*/  DFMA R10, R16, R54, R14 ;  /* 0x00000036100a722b */ /* 0x000fd4000000000e */
[----:B------:R-:W-:-:S05]  /*2970*/  FFMA R9, RZ, UR6, R11 ;  /* 0x00000006ff097c23 */ /* 0x000fca000800000b */
[----:B------:R-:W-:-:S13]  /*2980*/  FSETP.GT.AND P0, PT, |R9|, 1.469367938527859385e-39, PT ;  /* 0x001000000900780b */ /* 0x000fda0003f04200 */
[----:B------:R-:W-:Y:S05]  /*2990*/  @P0 BRA P1, `(.L_x_36) ;  /* 0x0000000000200947 */ /* 0x000fea0000800000 */
[----:B------:R-:W0:Y:S01]  /*29a0*/  LDCU.64 UR6, c[0x0][0x398] ;  /* 0x00007300ff0677ac */ /* 0x000e220008000a00 */
[----:B------:R-:W-:Y:S01]  /*29b0*/  MOV R14, R48 ;  /* 0x00000030000e7202 */ /* 0x000fe20000000f00 */
[----:B------:R-:W-:Y:S01]  /*29c0*/  IMAD.MOV.U32 R9, RZ, RZ, R49 ;  /* 0x000000ffff097224 */ /* 0x000fe200078e0031 */
[----:B------:R-:W-:Y:S01]  /*29d0*/  MOV R16, 0x2a10 ;  /* 0x00002a1000107802 */ /* 0x000fe20000000f00 */
[----:B0-----:R-:W-:Y:S02]  /*29e0*/  IMAD.U32 R12, RZ, RZ, UR6 ;  /* 0x00000006ff0c7e24 */ /* 0x001fe4000f8e00ff */
[----:B------:R-:W-:-:S07]  /*29f0*/  IMAD.U32 R13, RZ, RZ, UR7 ;  /* 0x00000007ff0d7e24 */ /* 0x000fce000f8e00ff */
[----:B------:R-:W-:Y:S05]  /*2a00*/  CALL.REL.NOINC `($__internal_0_$__cuda_sm20_div_rn_f64_full) ;  /* 0x0000008000dc7944 */ /* 0x000fea0003c00000 */
[----:B------:R-:W-:-:S07]  /*2a10*/  MOV R11, R9 ;  /* 0x00000009000b7202 */ /* 0x000fce0000000f00 */
.L_x_36:
[----:B------:R-:W-:Y:S05]  /*2a20*/  BSYNC.RECONVERGENT B1 ;  /* 0x0000000000017941 */ /* 0x000fea0003800200 */
.L_x_35:
[----:B------:R-:W0:Y:S01]  /*2a30*/  LDCU UR8, c[0x0][0x3a4] ;  /* 0x00007480ff0877ac */ /* 0x000e220008000800 */
[----:B------:R-:W1:Y:S01]  /*2a40*/  LDC.64 R12, c[0x0][0x3a0] ;  /* 0x0000e800ff0c7b82 */ /* 0x000e620000000a00 */
[----:B------:R-:W-:Y:S01]  /*2a50*/  IMAD.MOV.U32 R14, RZ, RZ, 0x1 ;  /* 0x00000001ff0e7424 */ /* 0x000fe200078e00ff */
[----:B------:R-:W-:Y:S01]  /*2a60*/  FSETP.GEU.AND P1, PT, |R45|, 6.5827683646048100446e-37, PT ;  /* 0x036000002d00780b */ /* 0x000fe20003f2e200 */
[----:B------:R-:W-:Y:S01]  /*2a70*/  IMAD.MOV.U32 R55, RZ, RZ, 0x3fe00000 ;  /* 0x3fe00000ff377424 */ /* 0x000fe200078e00ff */
[----:B------:R-:W2:Y:S01]  /*2a80*/  LDCU.64 UR6, c[0x0][0x398] ;  /* 0x00007300ff0677ac */ /* 0x000ea20008000a00 */
[----:B------:R-:W-:Y:S01]  /*2a90*/  IMAD.MOV.U32 R54, RZ, RZ, RZ ;  /* 0x000000ffff367224 */ /* 0x000fe200078e00ff */
[----:B------:R-:W-:Y:S02]  /*2aa0*/  BSSY.RECONVERGENT B1, `(.L_x_37) ;  /* 0x0000019000017945 */ /* 0x000fe40003800200 */
[----:B------:R-:W-:-:S06]  /*2ab0*/  LOP3.LUT R55, R55, 0x80000000, R11, 0xb8, !PT ;  /* 0x8000000037377812 */ /* 0x000fcc00078eb80b */
[----:B------:R-:W-:Y:S01]  /*2ac0*/  DADD.RZ R54, R54, R10 ;  /* 0x0000000036367229 */ /* 0x000fe2000000c00a */
[----:B0-----:R-:W1:Y:S09]  /*2ad0*/  MUFU.RCP64H R15, UR8 ;  /* 0x00000008000f7d08 */ /* 0x001e720008001800 */
[----:B------:R-:W2:Y:S01]  /*2ae0*/  FRND.F64.TRUNC R54, R54 ;  /* 0x0000003600367313 */ /* 0x000ea2000030d800 */
[----:B-1----:R-:W-:-:S02]  /*2af0*/  DFMA R16, R14, -R12, 1 ;  /* 0x3ff000000e10742b */ /* 0x002fc4000000080c */
[----:B--2---:R-:W-:-:S06]  /*2b00*/  DFMA R48, -R54, UR6, R48 ;  /* 0x0000000636307c2b */ /* 0x004fcc0008000130 */
[----:B------:R-:W-:-:S08]  /*2b10*/  DFMA R16, R16, R16, R16 ;  /* 0x000000101010722b */ /* 0x000fd00000000010 */
[----:B------:R-:W-:-:S08]  /*2b20*/  DFMA R16, R14, R16, R14 ;  /* 0x000000100e10722b */ /* 0x000fd0000000000e */
[----:B------:R-:W-:-:S08]  /*2b30*/  DFMA R14, R16, -R12, 1 ;  /* 0x3ff00000100e742b */ /* 0x000fd0000000080c */
[----:B------:R-:W-:-:S08]  /*2b40*/  DFMA R16, R16, R14, R16 ;  /* 0x0000000e1010722b */ /* 0x000fd00000000010 */
[----:B------:R-:W-:-:S08]  /*2b50*/  DMUL R14, R16, R44 ;  /* 0x0000002c100e7228 */ /* 0x000fd00000000000 */
        /* <DEDUP_REMOVED lines=13> */
.L_x_38:
[----:B------:R-:W-:Y:S05]  /*2c30*/  BSYNC.RECONVERGENT B1 ;  /* 0x0000000000017941 */ /* 0x000fea0003800200 */
.L_x_37:
[----:B------:R-:W-:Y:S01]  /*2c40*/  IMAD.MOV.U32 R13, RZ, RZ, 0x3fe00000 ;  /* 0x3fe00000ff0d7424 */ /* 0x000fe200078e00ff */
[----:B------:R-:W0:Y:S01]  /*2c50*/  LDCU.64 UR6, c[0x0][0x3a0] ;  /* 0x00007400ff0677ac */ /* 0x000e220008000a00 */
[----:B------:R-:W-:Y:S01]  /*2c60*/  IMAD.MOV.U32 R12, RZ, RZ, RZ ;  /* 0x000000ffff0c7224 */ /* 0x000fe200078e00ff */
[----:B------:R-:W-:Y:S01]  /*2c70*/  DMUL R48, R48, R48 ;  /* 0x0000003030307228 */ /* 0x000fe20000000000 */
[----:B------:R-:W-:Y:S01]  /*2c80*/  BSSY.RECONVERGENT B0, `(.L_x_39) ;  /* 0x0000020000007945 */ /* 0x000fe20003800200 */
[----:B------:R-:W-:-:S06]  /*2c90*/  LOP3.LUT R13, R13, 0x80000000, R11, 0xb8, !PT ;  /* 0x800000000d0d7812 */ /* 0x000fcc00078eb80b */
[----:B------:R-:W-:Y:S02]  /*2ca0*/  DADD.RZ R12, R12, R10 ;  /* 0x000000000c0c7229 */ /* 0x000fe4000000c00a */
[----:B------:R-:W-:-:S08]  /*2cb0*/  DFMA R48, R56, R56, R48 ;  /* 0x000000383830722b */ /* 0x000fd00000000030 */
[----:B------:R-:W0:Y:S02]  /*2cc0*/  FRND.F64.TRUNC R12, R12 ;  /* 0x0000000c000c7313 */ /* 0x000e24000030d800 */
[----:B0-----:R-:W-:Y:S01]  /*2cd0*/  DFMA R14, -R12, UR6, R44 ;  /* 0x000000060c0e7c2b */ /* 0x001fe2000800012c */
[----:B------:R-:W-:Y:S01]  /*2ce0*/  MOV R44, 0x0 ;  /* 0x00000000002c7802 */ /* 0x000fe20000000f00 */
[----:B------:R-:W-:-:S06]  /*2cf0*/  IMAD.MOV.U32 R45, RZ, RZ, 0x3fd80000 ;  /* 0x3fd80000ff2d7424 */ /* 0x000fcc00078e00ff */
        /* <DEDUP_REMOVED lines=15> */
[----:B------:R-:W-:Y:S01]  /*2df0*/  MOV R16, R14 ;  /* 0x0000000e00107202 */ /* 0x000fe20000000f00 */
[----:B------:R-:W-:Y:S01]  /*2e00*/  IMAD.MOV.U32 R14, RZ, RZ, R12 ;  /* 0x000000ffff0e7224 */ /* 0x000fe200078e000c */
[----:B------:R-:W-:Y:S01]  /*2e10*/  MOV R9, R17 ;  /* 0x0000001100097202 */ /* 0x000fe20000000f00 */
[----:B------:R-:W-:Y:S01]  /*2e20*/  IMAD.MOV.U32 R12, RZ, RZ, R44 ;  /* 0x000000ffff0c7224 */ /* 0x000fe200078e002c */
[----:B------:R-:W-:Y:S01]  /*2e30*/  MOV R58, 0x2e60 ;  /* 0x00002e60003a7802 */ /* 0x000fe20000000f00 */
[----:B------:R-:W-:-:S07]  /*2e40*/  IMAD.MOV.U32 R11, RZ, RZ, R45 ;  /* 0x000000ffff0b7224 */ /* 0x000fce00078e002d */
[----:B------:R-:W-:Y:S05]  /*2e50*/  CALL.REL.NOINC `($__internal_1_$__cuda_sm20_dsqrt_rn_f64_mediumpath_v1) ;  /* 0x0000008400587944 */ /* 0x000fea0003c00000 */
[----:B------:R-:W-:Y:S02]  /*2e60*/  IMAD.MOV.U32 R48, RZ, RZ, R10 ;  /* 0x000000ffff307224 */ /* 0x000fe400078e000a */
[----:B------:R-:W-:-:S07]  /*2e70*/  IMAD.MOV.U32 R49, RZ, RZ, R11 ;  /* 0x000000ffff317224 */ /* 0x000fce00078e000b */
.L_x_40:
[----:B------:R-:W-:Y:S05]  /*2e80*/  BSYNC.RECONVERGENT B0 ;  /* 0x0000000000007941 */ /* 0x000fea0003800200 */
.L_x_39:
        /* <DEDUP_REMOVED lines=10> */
[----:B------:R-:W2:Y:S01]  /*2f30*/  LDC.64 R10, c[0x0][0x3c8] ;  /* 0x0000f200ff0a7b82 */ /* 0x000ea20000000a00 */
[----:B-1----:R-:W-:Y:S01]  /*2f40*/  IMAD R17, R17, UR6, R8 ;  /* 0x0000000611117c24 */ /* 0x002fe2000f8e0208 */
[----:B------:R-:W1:Y:S03]  /*2f50*/  LDCU UR6, c[0x0][0x394] ;  /* 0x00007280ff0677ac */ /* 0x000e660008000800 */
[----:B0-----:R-:W-:-:S06]  /*2f60*/  IMAD.WIDE R44, R17, 0x8, R44 ;  /* 0x00000008112c7825 */ /* 0x001fcc00078e022c */
[----:B------:R-:W5:Y:S01]  /*2f70*/  LDG.E.64 R44, desc[UR4][R44.64] ;  /* 0x000000042c2c7981 */ /* 0x000f62000c1e1b00 */
[----:B--2---:R-:W-:Y:S02]  /*2f80*/  IMAD.WIDE R8, R17, 0x4, R10 ;  /* 0x0000000411087825 */ /* 0x004fe400078e020a */
[----:B------:R-:W0:Y:S01]  /*2f90*/  LDC.64 R10, c[0x0][0x390] ;  /* 0x0000e400ff0a7b82 */ /* 0x000e220000000a00 */
[----:B-1----:R-:W0:Y:S01]  /*2fa0*/  MUFU.RCP64H R13, UR6 ;  /* 0x00000006000d7d08 */ /* 0x002e220008001800 */
[----:B------:R-:W-:Y:S01]  /*2fb0*/  IMAD.MOV.U32 R12, RZ, RZ, 0x1 ;  /* 0x00000001ff0c7424 */ /* 0x000fe200078e00ff */
[----:B------:R-:W-:Y:S01]  /*2fc0*/  DADD R50, R50, -R24 ;  /* 0x0000000032327229 */ /* 0x000fe20000000818 */
[----:B------:R1:W5:Y:S04]  /*2fd0*/  LDG.E R8, desc[UR4][R8.64] ;  /* 0x0000000408087981 */ /* 0x000368000c1e1900 */
[----:B0-----:R-:W-:-:S08]  /*2fe0*/  DFMA R14, R12, -R10, 1 ;  /* 0x3ff000000c0e742b */ /* 0x001fd0000000080a */
[----:B------:R-:W-:-:S08]  /*2ff0*/  DFMA R14, R14, R14, R14 ;  /* 0x0000000e0e0e722b */ /* 0x000fd0000000000e */
[----:B------:R-:W-:-:S08]  /*3000*/  DFMA R14, R12, R14, R12 ;  /* 0x0000000e0c0e722b */ /* 0x000fd0000000000c */
[----:B------:R-:W-:-:S08]  /*3010*/  DFMA R12, R14, -R10, 1 ;  /* 0x3ff000000e0c742b */ /* 0x000fd0000000080a */
[----:B------:R-:W-:-:S08]  /*3020*/  DFMA R54, R14, R12, R14 ;  /* 0x0000000c0e36722b */ /* 0x000fd0000000000e */
[----:B------:R-:W-:-:S08]  /*3030*/  DMUL R14, R54, R50 ;  /* 0x00000032360e7228 */ /* 0x000fd00000000000 */
[----:B------:R-:W-:-:S08]  /*3040*/  DFMA R10, R14, -R10, R50 ;  /* 0x8000000a0e0a722b */ /* 0x000fd00000000032 */
[----:B------:R-:W-:Y:S01]  /*3050*/  DFMA R10, R54, R10, R14 ;  /* 0x0000000a360a722b */ /* 0x000fe2000000000e */
[----:B------:R-:W0:Y:S01]  /*3060*/  F2F.F64.F32 R12, R7 ;  /* 0x00000007000c7310 */ /* 0x000e220000201800 */
[----:B------:R-:W-:-:S08]  /*3070*/  FSETP.GEU.AND P1, PT, |R51|, 6.5827683646048100446e-37, PT ;  /* 0x036000003300780b */ /* 0x000fd00003f2e200 */
[----:B-1----:R-:W-:-:S05]  /*3080*/  FFMA R9, RZ, UR6, R11 ;  /* 0x00000006ff097c23 */ /* 0x002fca000800000b */
[----:B------:R-:W-:Y:S01]  /*3090*/  FSETP.GT.AND P0, PT, |R9|, 1.469367938527859385e-39, PT ;  /* 0x001000000900780b */ /* 0x000fe20003f04200 */
[----:B------:R-:W-:Y:S01]  /*30a0*/  BSSY.RECONVERGENT B1, `(.L_x_41) ;  /* 0x000000c000017945 */ /* 0x000fe20003800200 */
[----:B0-----:R-:W-:Y:S02]  /*30b0*/  DMUL R48, R48, R12 ;  /* 0x0000000c30307228 */ /* 0x001fe40000000000 */
[----:B------:R-:W-:-:S09]  /*30c0*/  DADD R46, R46, -R22 ;  /* 0x000000002e2e7229 */ /* 0x000fd20000000816 */
        /* <DEDUP_REMOVED lines=9> */
.L_x_42:
[----:B------:R-:W-:Y:S05]  /*3160*/  BSYNC.RECONVERGENT B1 ;  /* 0x0000000000017941 */ /* 0x000fea0003800200 */
.L_x_41:
[----:B------:R-:W0:Y:S01]  /*3170*/  LDCU UR6, c[0x0][0x39c] ;  /* 0x00007380ff0677ac */ /* 0x000e220008000800 */
[----:B------:R-:W1:Y:S01]  /*3180*/  LDC.64 R56, c[0x0][0x398] ;  /* 0x0000e600ff387b82 */ /* 0x000e620000000a00 */
[----:B------:R-:W-:Y:S01]  /*3190*/  IMAD.MOV.U32 R12, RZ, RZ, 0x1 ;  /* 0x00000001ff0c7424 */ /* 0x000fe200078e00ff */
[----:B------:R-:W-:Y:S01]  /*31a0*/  FSETP.GEU.AND P1, PT, |R47|, 6.5827683646048100446e-37, PT ;  /* 0x036000002f00780b */ /* 0x000fe20003f2e200 */
[----:B------:R-:W-:Y:S01]  /*31b0*/  IMAD.MOV.U32 R59, RZ, RZ, 0x3fe00000 ;  /* 0x3fe00000ff3b7424 */ /* 0x000fe200078e00ff */
[----:B------:R-:W-:Y:S01]  /*31c0*/  BSSY.RECONVERGENT B1, `(.L_x_43) ;  /* 0x000001c000017945 */ /* 0x000fe20003800200 */
[----:B------:R-:W-:Y:S01]  /*31d0*/  IMAD.MOV.U32 R58, RZ, RZ, RZ ;  /* 0x000000ffff3a7224 */ /* 0x000fe200078e00ff */
[----:B------:R-:W-:Y:S02]  /*31e0*/  DADD R42, R42, -R20 ;  /* 0x000000002a2a7229 */ /* 0x000fe40000000814 */
        /* <DEDUP_REMOVED lines=25> */
.L_x_44:
[----:B------:R-:W-:Y:S05]  /*3380*/  BSYNC.RECONVERGENT B1 ;  /* 0x0000000000017941 */ /* 0x000fea0003800200 */
.L_x_43:
        /* <DEDUP_REMOVED lines=32> */
.L_x_46:
[----:B------:R-:W-:Y:S05]  /*3590*/  BSYNC.RECONVERGENT B1 ;  /* 0x0000000000017941 */ /* 0x000fea0003800200 */
.L_x_45:
        /* <DEDUP_REMOVED lines=9> */
[----:B0-----:R-:W-:-:S08]  /*3630*/  DFMA R14, -R12, UR6, R42 ;  /* 0x000000060c0e7c2b */ /* 0x001fd0000800012a */
[----:B------:R-:W-:Y:S01]  /*3640*/  DFMA R14, R14, R14, R46 ;  /* 0x0000000e0e0e722b */ /* 0x000fe2000000002e */
[----:B------:R-:W-:Y:S01]  /*3650*/  MOV R46, 0x0 ;  /* 0x00000000002e7802 */ /* 0x000fe20000000f00 */
[----:B------:R-:W-:-:S04]  /*3660*/  IMAD.MOV.U32 R47, RZ, RZ, 0x3fd80000 ;  /* 0x3fd80000ff2f7424 */ /* 0x000fc800078e00ff */
        /* <DEDUP_REMOVED lines=19> */
[----:B------:R-:W-:Y:S02]  /*37a0*/  IMAD.MOV.U32 R12, RZ, RZ, R46 ;  /* 0x000000ffff0c7224 */ /* 0x000fe400078e002e */
[----:B------:R-:W-:-:S07]  /*37b0*/  IMAD.MOV.U32 R9, RZ, RZ, R43 ;  /* 0x000000ffff097224 */ /* 0x000fce00078e002b */
[----:B-----5:R-:W-:Y:S05]  /*37c0*/  CALL.REL.NOINC `($__internal_1_$__cuda_sm20_dsqrt_rn_f64_mediumpath_v1) ;  /* 0x0000007800fc7944 */ /* 0x020fea0003c00000 */
[----:B------:R-:W-:Y:S02]  /*37d0*/  IMAD.MOV.U32 R12, RZ, RZ, R10 ;  /* 0x000000ffff0c7224 */ /* 0x000fe400078e000a */
[----:B------:R-:W-:-:S07]  /*37e0*/  IMAD.MOV.U32 R13, RZ, RZ, R11 ;  /* 0x000000ffff0d7224 */ /* 0x000fce00078e000b */
.L_x_48:
[----:B------:R-:W-:Y:S05]  /*37f0*/  BSYNC.RECONVERGENT B0 ;  /* 0x0000000000007941 */ /* 0x000fea0003800200 */
.L_x_47:
[----:B------:R-:W0:Y:S01]  /*3800*/  LDCU.64 UR6, c[0x0][0x3b0] ;  /* 0x00007600ff0677ac */ /* 0x000e220008000a00 */
[----:B-----5:R-:W-:-:S06]  /*3810*/  DSETP.GEU.AND P0, PT, R12, R44, PT ;  /* 0x0000002c0c00722a */ /* 0x020fcc0003f0e000 */
        /* <DEDUP_REMOVED lines=13> */
[----:B------:R0:W5:Y:S01]  /*38f0*/  LDG.E R42, desc[UR4][R42.64] ;  /* 0x000000042a2a7981 */ /* 0x000162000c1e1900 */
[----:B--2---:R-:W-:-:S06]  /*3900*/  IMAD.WIDE R6, R5, 0x8, R10 ;  /* 0x0000000805067825 */ /* 0x004fcc00078e020a */
[----:B------:R-:W5:Y:S01]  /*3910*/  LDG.E.64 R6, desc[UR4][R6.64] ;  /* 0x0000000406067981 */ /* 0x000f62000c1e1b00 */
[----:B-1----:R-:W3:Y:S01]  /*3920*/  MUFU.RCP64H R11, UR6 ;  /* 0x00000006000b7d08 */ /* 0x002ee20008001800 */
[----:B------:R-:W-:-:S06]  /*3930*/  MOV R10, 0x1 ;  /* 0x00000001000a7802 */ /* 0x000fcc0000000f00 */
[----:B---3--:R-:W-:-:S08]  /*3940*/  DFMA R46, R10, -R14, 1 ;  /* 0x3ff000000a2e742b */ /* 0x008fd0000000080e */
        /* <DEDUP_REMOVED lines=8> */
[----:B------:R-:W1:Y:S01]  /*39d0*/  F2F.F64.F32 R8, R8 ;  /* 0x0000000800087310 */ /* 0x000e620000201800 */
[----:B------:R-:W-:-:S08]  /*39e0*/  FSETP.GEU.AND P1, PT, |R39|, 6.5827683646048100446e-37, PT ;  /* 0x036000002700780b */ /* 0x000fd00003f2e200 */
[----:B------:R-:W-:-:S05]  /*39f0*/  FFMA R14, RZ, UR6, R11 ;  /* 0x00000006ff0e7c23 */ /* 0x000fca000800000b */
[----:B------:R-:W-:Y:S01]  /*3a00*/  FSETP.GT.AND P0, PT, |R14|, 1.469367938527859385e-39, PT ;  /* 0x001000000e00780b */ /* 0x000fe20003f04200 */
[----:B------:R-:W-:Y:S01]  /*3a10*/  BSSY.RECONVERGENT B1, `(.L_x_49) ;  /* 0x000000c000017945 */ /* 0x000fe20003800200 */
[----:B-1----:R-:W-:Y:S02]  /*3a20*/  DMUL R24, R12, R8 ;  /* 0x000000080c187228 */ /* 0x002fe40000000000 */
[----:B------:R-:W-:-:S09]  /*3a30*/  DADD R22, R36, -R22 ;  /* 0x0000000024167229 */ /* 0x000fd20000000816 */
[----:B0-----:R-:W-:Y:S05]  /*3a40*/  @P0 BRA P1, `(.L_x_50) ;  /* 0x0000000000200947 */ /* 0x001fea0000800000 */
        /* <DEDUP_REMOVED lines=8> */
.L_x_50:
[----:B------:R-:W-:Y:S05]  /*3ad0*/  BSYNC.RECONVERGENT B1 ;  /* 0x0000000000017941 */ /* 0x000fea0003800200 */
.L_x_49:
[----:B------:R-:W0:Y:S01]  /*3ae0*/  LDCU UR6, c[0x0][0x39c] ;  /* 0x00007380ff0677ac */ /* 0x000e220008000800 */
[----:B------:R-:W1:Y:S01]  /*3af0*/  LDC.64 R14, c[0x0][0x398] ;  /* 0x0000e600ff0e7b82 */ /* 0x000e620000000a00 */
[----:B------:R-:W-:Y:S01]  /*3b00*/  IMAD.MOV.U32 R8, RZ, RZ, 0x1 ;  /* 0x00000001ff087424 */ /* 0x000fe200078e00ff */
[----:B------:R-:W-:Y:S01]  /*3b10*/  FSETP.GEU.AND P1, PT, |R23|, 6.5827683646048100446e-37, PT ;  /* 0x036000001700780b */ /* 0x000fe20003f2e200 */
[----:B------:R-:W-:Y:S01]  /*3b20*/  BSSY.RECONVERGENT B1, `(.L_x_51) ;  /* 0x000001d000017945 */ /* 0x000fe20003800200 */
[----:B------:R-:W-:-:S04]  /*3b30*/  DADD R20, R34, -R20 ;  /* 0x0000000022147229 */ /* 0x000fc80000000814 */
        /* <DEDUP_REMOVED lines=27> */
.L_x_52:
[----:B------:R-:W-:Y:S05]  /*3cf0*/  BSYNC.RECONVERGENT B1 ;  /* 0x0000000000017941 */ /* 0x000fea0003800200 */
.L_x_51:
        /* <DEDUP_REMOVED lines=32> */
.L_x_54:
[----:B------:R-:W-:Y:S05]  /*3f00*/  BSYNC.RECONVERGENT B1 ;  /* 0x0000000000017941 */ /* 0x000fea0003800200 */
.L_x_53:
        /* <DEDUP_REMOVED lines=33> */
[----:B------:R-:W-:-:S07]  /*4120*/  IMAD.MOV.U32 R9, RZ, RZ, R21 ;  /* 0x000000ffff097224 */ /* 0x000fce00078e0015 */
[----:B-----5:R-:W-:Y:S05]  /*4130*/  CALL.REL.NOINC `($__internal_1_$__cuda_sm20_dsqrt_rn_f64_mediumpath_v1) ;  /* 0x0000007000a07944 */ /* 0x020fea0003c00000 */
[----:B------:R-:W-:Y:S01]  /*4140*/  IMAD.MOV.U32 R8, RZ, RZ, R10 ;  /* 0x000000ffff087224 */ /* 0x000fe200078e000a */
[----:B------:R-:W-:-:S07]  /*4150*/  MOV R9, R11 ;  /* 0x0000000b00097202 */ /* 0x000fce0000000f00 */
.L_x_56:
[----:B------:R-:W-:Y:S05]  /*4160*/  BSYNC.RECONVERGENT B0 ;  /* 0x0000000000007941 */ /* 0x000fea0003800200 */
.L_x_55:
[----:B------:R-:W0:Y:S01]  /*4170*/  LDCU.64 UR6, c[0x0][0x3b0] ;  /* 0x00007600ff0677ac */ /* 0x000e220008000a00 */
[----:B-----5:R-:W-:-:S06]  /*4180*/  DSETP.GEU.AND P0, PT, R8, R6, PT ;  /* 0x000000060800722a */ /* 0x020fcc0003f0e000 */
[----:B------:R-:W-:Y:S02]  /*4190*/  FSEL R20, R8, RZ, P0 ;  /* 0x000000ff08147208 */ /* 0x000fe40000000000 */
[----:B------:R-:W-:-:S06]  /*41a0*/  FSEL R21, R9, 18.98023223876953125, P0 ;  /* 0x4197d78409157808 */ /* 0x000fcc0000000000 */
[----:B0-----:R-:W-:-:S14]  /*41b0*/  DSETP.GE.AND P0, PT, R20, UR6, PT ;  /* 0x0000000614007e2a */ /* 0x001fdc000bf06000 */
[----:B------:R-:W-:Y:S05]  /*41c0*/  @P0 EXIT ;  /* 0x000000000000094d */ /* 0x000fea0003800000 */
[----:B------:R-:W0:Y:S01]  /*41d0*/  S2R R13, SR_LANEID ;  /* 0x00000000000d7919 */ /* 0x000e220000000000 */
[----:B------:R-:W-:Y:S01]  /*41e0*/  VOTEU.ANY UR6, UPT, PT ;  /* 0x0000000000067886 */ /* 0x000fe200038e0100 */
[----:B------:R-:W1:Y:S01]  /*41f0*/  LDC.64 R10, c[0x0][0x3e0] ;  /* 0x0000f800ff0a7b82 */ /* 0x000e620000000a00 */
[----:B------:R-:W0:Y:S01]  /*4200*/  FLO.U32 R16, UR6 ;  /* 0x0000000600107d00 */ /* 0x000e2200080e0000 */
[----:B------:R-:W2:Y:S06]  /*4210*/  S2R R12, SR_LTMASK ;  /* 0x00000000000c7919 */ /* 0x000eac0000003900 */
[----:B------:R-:W3:Y:S01]  /*4220*/  LDC.64 R14, c[0x0][0x3c0] ;  /* 0x0000f000ff0e7b82 */ /* 0x000ee20000000a00 */
[----:B------:R-:W1:Y:S01]  /*4230*/  POPC R9, UR6 ;  /* 0x0000000600097d09 */ /* 0x000e620008000000 */
[----:B0-----:R-:W-:-:S13]  /*4240*/  ISETP.EQ.U32.AND P0, PT, R16, R13, PT ;  /* 0x0000000d1000720c */ /* 0x001fda0003f02070 */
[----:B-1----:R3:W4:Y:S01]  /*4250*/  @P0 ATOMG.E.ADD.STRONG.GPU PT, R9, desc[UR4][R10.64], R9 ;  /* 0x800000090a0909a8 */ /* 0x00272200081ef104 */
[----:B--2---:R-:W-:Y:S01]  /*4260*/  LOP3.LUT R22, R12, UR6, RZ, 0xc0, !PT ;  /* 0x000000060c167c12 */ /* 0x004fe2000f8ec0ff */
[----:B------:R-:W0:Y:S01]  /*4270*/  F2F.F64.F32 R42, R42 ;  /* 0x0000002a002a7310 */ /* 0x000e220000201800 */
[----:B------:R-:W1:Y:S07]  /*4280*/  LDC.64 R12, c[0x0][0x3d0] ;  /* 0x0000f400ff0c7b82 */ /* 0x000e6e0000000a00 */
[----:B------:R-:W2:Y:S01]  /*4290*/  POPC R23, R22 ;  /* 0x0000001600177309 */ /* 0x000ea20000000000 */
[----:B---3--:R-:W-:Y:S01]  /*42a0*/  IMAD.WIDE R10, R4, 0x4, R14 ;  /* 0x00000004040a7825 */ /* 0x008fe200078e020e */
[----:B0-----:R-:W-:Y:S01]  /*42b0*/  DMUL R20, R20, R42 ;  /* 0x0000002a14147228 */ /* 0x001fe20000000000 */
[----:B----4-:R-:W2:Y:S02]  /*42c0*/  SHFL.IDX PT, R8, R9, R16, 0x1f ;  /* 0x00001f1009087589 */ /* 0x010ea400000e0000 */
[----:B--2---:R-:W-:-:S04]  /*42d0*/  IMAD.IADD R8, R8, 0x1, R23 ;  /* 0x0000000108087824 */ /* 0x004fc800078e0217 */
[----:B------:R-:W-:-:S04]  /*42e0*/  IMAD R8, R8, 0x6, RZ ;  /* 0x0000000608087824 */ /* 0x000fc800078e02ff */
[----:B-1----:R-:W-:-:S05]  /*42f0*/  IMAD.WIDE R12, R8, 0x8, R12 ;  /* 0x00000008080c7825 */ /* 0x002fca00078e020c */
[----:B------:R-:W-:Y:S04]  /*4300*/  STG.E.64 desc[UR4][R12.64], R30 ;  /* 0x0000001e0c007986 */ /* 0x000fe8000c101b04 */
[----:B------:R-:W-:Y:S04]  /*4310*/  STG.E.64 desc[UR4][R12.64+0x8], R26 ;  /* 0x0000081a0c007986 */ /* 0x000fe8000c101b04 */
[----:B------:R-:W-:Y:S04]  /*4320*/  STG.E.64 desc[UR4][R12.64+0x10], R52 ;  /* 0x000010340c007986 */ /* 0x000fe8000c101b04 */
[----:B------:R-:W-:Y:S04]  /*4330*/  STG.E.64 desc[UR4][R12.64+0x18], R48 ;  /* 0x000018300c007986 */ /* 0x000fe8000c101b04 */
[----:B------:R-:W-:Y:S04]  /*4340*/  STG.E.64 desc[UR4][R12.64+0x20], R24 ;  /* 0x000020180c007986 */ /* 0x000fe8000c101b04 */
[----:B------:R0:W-:Y:S04]  /*4350*/  STG.E.64 desc[UR4][R12.64+0x28], R20 ;  /* 0x000028140c007986 */ /* 0x0001e8000c101b04 */
[----:B------:R-:W2:Y:S01]  /*4360*/  LDG.E R22, desc[UR4][R10.64] ;  /* 0x000000040a167981 */ /* 0x000ea2000c1e1900 */
[----:B------:R-:W-:Y:S01]  /*4370*/  IMAD.MOV.U32 R14, RZ, RZ, 0x1 ;  /* 0x00000001ff0e7424 */ /* 0x000fe200078e00ff */
[----:B------:R-:W-:Y:S01]  /*4380*/  BSSY.RECONVERGENT B1, `(.L_x_57) ;  /* 0x0000016000017945 */ /* 0x000fe20003800200 */
[----:B--2---:R-:W1:Y:S08]  /*4390*/  F2F.F64.F32 R22, R22 ;  /* 0x0000001600167310 */ /* 0x004e700000201800 */
[----:B-1----:R-:W1:Y:S02]  /*43a0*/  MUFU.RCP64H R15, R23 ;  /* 0x00000017000f7308 */ /* 0x002e640000001800 */
[----:B-1----:R-:W-:-:S08]  /*43b0*/  DFMA R34, -R22, R14, 1 ;  /* 0x3ff000001622742b */ /* 0x002fd0000000010e */
[----:B------:R-:W-:-:S08]  /*43c0*/  DFMA R34, R34, R34, R34 ;  /* 0x000000222222722b */ /* 0x000fd00000000022 */
[----:B------:R-:W-:-:S08]  /*43d0*/  DFMA R34, R14, R34, R14 ;  /* 0x000000220e22722b */ /* 0x000fd0000000000e */
[----:B------:R-:W-:-:S08]  /*43e0*/  DFMA R14, -R22, R34, 1 ;  /* 0x3ff00000160e742b */ /* 0x000fd00000000122 */
[----:B------:R-:W-:-:S08]  /*43f0*/  DFMA R14, R34, R14, R34 ;  /* 0x0000000e220e722b */ /* 0x000fd00000000022 */
[----:B------:R-:W-:-:S08]  /*4400*/  DMUL R34, R40, -R14 ;  /* 0x8000000e28227228 */ /* 0x000fd00000000000 */
[----:B0-----:R-:W-:-:S08]  /*4410*/  DFMA R12, -R22, R34, -R40 ;  /* 0x00000022160c722b */ /* 0x001fd00000000928 */
[----:B------:R-:W-:Y:S02]  /*4420*/  DFMA R10, R14, R12, R34 ;  /* 0x0000000c0e0a722b */ /* 0x000fe40000000022 */
[----:B------:R-:W-:-:S08]  /*4430*/  DADD R14, -RZ, -R40 ;  /* 0x00000000ff0e7229 */ /* 0x000fd00000000928 */
[----:B------:R-:W-:Y:S02]  /*4440*/  FFMA R4, RZ, R23, R11 ;  /* 0x00000017ff047223 */ /* 0x000fe4000000000b */
[----:B------:R-:W-:-:S03]  /*4450*/  FSETP.GEU.AND P1, PT, |R15|, 6.5827683646048100446e-37, PT ;  /* 0x036000000f00780b */ /* 0x000fc60003f2e200 */
[----:B------:R-:W-:-:S13]  /*4460*/  FSETP.GT.AND P0, PT, |R4|, 1.469367938527859385e-39, PT ;  /* 0x001000000400780b */ /* 0x000fda0003f04200 */
[----:B------:R-:W-:Y:S05]  /*4470*/  @P0 BRA P1, `(.L_x_58) ;  /* 0x0000000000180947 */ /* 0x000fea0000800000 */
[----:B------:R-:W-:Y:S01]  /*4480*/  IMAD.MOV.U32 R9, RZ, RZ, R15 ;  /* 0x000000ffff097224 */ /* 0x000fe200078e000f */
[----:B------:R-:W-:Y:S01]  /*4490*/  MOV R12, R22 ;  /* 0x00000016000c7202 */ /* 0x000fe20000000f00 */
[----:B------:R-:W-:Y:S01]  /*44a0*/  IMAD.MOV.U32 R13, RZ, RZ, R23 ;  /* 0x000000ffff0d7224 */ /* 0x000fe200078e0017 */
[----:B------:R-:W-:-:S07]  /*44b0*/  MOV R16, 0x44d0 ;  /* 0x000044d000107802 */ /* 0x000fce0000000f00 */
[----:B------:R-:W-:Y:S05]  /*44c0*/  CALL.REL.NOINC `($__internal_0_$__cuda_sm20_div_rn_f64_full) ;  /* 0x00000068002c7944 */ /* 0x000fea0003c00000 */
[----:B------:R-:W-:-:S07]  /*44d0*/  IMAD.MOV.U32 R11, RZ, RZ, R9 ;  /* 0x000000ffff0b7224 */ /* 0x000fce00078e0009 */
.L_x_58:
[----:B------:R-:W-:Y:S05]  /*44e0*/  BSYNC.RECONVERGENT B1 ;  /* 0x0000000000017941 */ /* 0x000fea0003800200 */
.L_x_57:
[----:B------:R-:W-:Y:S01]  /*44f0*/  IMAD.MOV.U32 R12, RZ, RZ, 0x652b82fe ;  /* 0x652b82feff0c7424 */ /* 0x000fe200078e00ff */
[----:B------:R-:W-:Y:S01]  /*4500*/  MOV R13, 0x3ff71547 ;  /* 0x3ff71547000d7802 */ /* 0x000fe20000000f00 */
[----:B------:R-:W-:Y:S01]  /*4510*/  UMOV UR6, 0xfefa39ef ;  /* 0xfefa39ef00067882 */ /* 0x000fe20000000000 */
[----:B------:R-:W-:Y:S01]  /*4520*/  UMOV UR7, 0x3fe62e42 ;  /* 0x3fe62e4200077882 */ /* 0x000fe20000000000 */
[----:B------:R-:W0:Y:S01]  /*4530*/  MUFU.RCP64H R37, R23 ;  /* 0x0000001700257308 */ /* 0x000e220000001800 */
[----:B------:R-:W-:Y:S01]  /*4540*/  IMAD.MOV.U32 R36, RZ, RZ, 0x1 ;  /* 0x00000001ff247424 */ /* 0x000fe200078e00ff */
[----:B------:R-:W-:Y:S01]  /*4550*/  FSETP.GEU.AND P0, PT, |R11|, 4.1917929649353027344, PT ;  /* 0x4086232b0b00780b */ /* 0x000fe20003f0e200 */
[----:B------:R-:W-:Y:S01]  /*4560*/  DFMA R12, R10, R12, 6.75539944105574400000e+15 ;  /* 0x433800000a0c742b */ /* 0x000fe2000000000c */
[----:B------:R-:W-:Y:S07]  /*4570*/  BSSY.RECONVERGENT B0, `(.L_x_59) ;  /* 0x0000038000007945 */ /* 0x000fee0003800200 */
[----:B------:R-:W-:-:S02]  /*4580*/  DADD R14, R12, -6.75539944105574400000e+15 ;  /* 0xc33800000c0e7429 */ /* 0x000fc40000000000 */
[----:B0-----:R-:W-:-:S06]  /*4590*/  DFMA R38, -R22, R36, 1 ;  /* 0x3ff000001626742b */ /* 0x001fcc0000000124 */
[----:B------:R-:W-:Y:S01]  /*45a0*/  DFMA R34, R14, -UR6, R10 ;  /* 0x800000060e227c2b */ /* 0x000fe2000800000a */
[----:B------:R-:W-:Y:S01]  /*45b0*/  UMOV UR6, 0x3b39803f ;  /* 0x3b39803f00067882 */ /* 0x000fe20000000000 */
[----:B------:R-:W-:Y:S01]  /*45c0*/  UMOV UR7, 0x3c7abc9e ;  /* 0x3c7abc9e00077882 */ /* 0x000fe20000000000 */
[----:B------:R-:W-:-:S05]  /*45d0*/  DFMA R38, R38, R38, R38 ;  /* 0x000000262626722b */ /* 0x000fca0000000026 */
[----:B------:R-:W-:Y:S01]  /*45e0*/  DFMA R34, R14, -UR6, R34 ;  /* 0x800000060e227c2b */ /* 0x000fe20008000022 */
[----:B------:R-:W-:Y:S01]  /*45f0*/  UMOV UR6, 0x69ce2bdf ;  /* 0x69ce2bdf00067882 */ /* 0x000fe20000000000 */
[----:B------:R-:W-:Y:S01]  /*4600*/  IMAD.MOV.U32 R14, RZ, RZ, -0x35dec16 ;  /* 0xfca213eaff0e7424 */ /* 0x000fe200078e00ff */
[----:B------:R-:W-:Y:S01]  /*4610*/  UMOV UR7, 0x3e5ade15 ;  /* 0x3e5ade1500077882 */ /* 0x000fe20000000000 */
[----:B------:R-:W-:Y:S01]  /*4620*/  IMAD.MOV.U32 R15, RZ, RZ, 0x3e928af3 ;  /* 0x3e928af3ff0f7424 */ /* 0x000fe200078e00ff */
[----:B------:R-:W-:-:S05]  /*4630*/  DFMA R38, R36, R38, R36 ;  /* 0x000000262426722b */ /* 0x000fca0000000024 */
[----:B------:R-:W-:Y:S01]  /*4640*/  DFMA R14, R34, UR6, R14 ;  /* 0x00000006220e7c2b */ /* 0x000fe2000800000e */
[----:B------:R-:W-:Y:S01]  /*4650*/  UMOV UR6, 0x62401315 ;  /* 0x6240131500067882 */ /* 0x000fe20000000000 */
[----:B------:R-:W-:-:S06]  /*4660*/  UMOV UR7, 0x3ec71dee ;  /* 0x3ec71dee00077882 */ /* 0x000fcc0000000000 */
[----:B------:R-:W-:Y:S01]  /*4670*/  DFMA R14, R34, R14, UR6 ;  /* 0x00000006220e7e2b */ /* 0x000fe2000800000e */
        /* <DEDUP_REMOVED lines=20> */
[----:B------:R-:W-:-:S08]  /*47c0*/  DFMA R14, R34, R14, UR6 ;  /* 0x00000006220e7e2b */ /* 0x000fd0000800000e */
[----:B------:R-:W-:-:S08]  /*47d0*/  DFMA R14, R34, R14, 1 ;  /* 0x3ff00000220e742b */ /* 0x000fd0000000000e */
[----:B------:R-:W-:-:S10]  /*47e0*/  DFMA R14, R34, R14, 1 ;  /* 0x3ff00000220e742b */ /* 0x000fd4000000000e */
[----:B------:R-:W-:Y:S01]  /*47f0*/  LEA R35, R12, R15, 0x14 ;  /* 0x0000000f0c237211 */ /* 0x000fe200078ea0ff */
[----:B------:R-:W-:Y:S01]  /*4800*/  IMAD.MOV.U32 R34, RZ, RZ, R14 ;  /* 0x000000ffff227224 */ /* 0x000fe200078e000e */
[----:B------:R-:W-:Y:S06]  /*4810*/  @!P0 BRA `(.L_x_60) ;  /* 0x0000000000348947 */ /* 0x000fec0003800000 */
[----:B------:R-:W-:Y:S01]  /*4820*/  FSETP.GEU.AND P1, PT, |R11|, 4.2275390625, PT ;  /* 0x408748000b00780b */ /* 0x000fe20003f2e200 */
[C---:B------:R-:W-:Y:S02]  /*4830*/  DADD R34, R10.reuse, +INF ;  /* 0x7ff000000a227429 */ /* 0x040fe40000000000 */
[----:B------:R-:W-:-:S08]  /*4840*/  DSETP.GEU.AND P0, PT, R10, RZ, PT ;  /* 0x000000ff0a00722a */ /* 0x000fd00003f0e000 */
[----:B------:R-:W-:Y:S02]  /*4850*/  FSEL R34, R34, RZ, P0 ;  /* 0x000000ff22227208 */ /* 0x000fe40000000000 */
[----:B------:R-:W-:Y:S02]  /*4860*/  @!P1 LEA.HI R4, R12, R12, RZ, 0x1 ;  /* 0x0000000c0c049211 */ /* 0x000fe400078f08ff */
[----:B------:R-:W-:Y:S02]  /*4870*/  @!P1 MOV R10, R14 ;  /* 0x0000000e000a9202 */ /* 0x000fe40000000f00 */
[----:B------:R-:W-:Y:S02]  /*4880*/  @!P1 SHF.R.S32.HI R11, RZ, 0x1, R4 ;  /* 0x00000001ff0b9819 */ /* 0x000fe40000011404 */
[----:B------:R-:W-:-:S03]  /*4890*/  FSEL R35, R35, RZ, P0 ;  /* 0x000000ff23237208 */ /* 0x000fc60000000000 */
[----:B------:R-:W-:Y:S02]  /*48a0*/  @!P1 IMAD.IADD R12, R12, 0x1, -R11 ;  /* 0x000000010c0c9824 */ /* 0x000fe400078e0a0b */
[----:B------:R-:W-:-:S03]  /*48b0*/  @!P1 IMAD R11, R11, 0x100000, R15 ;  /* 0x001000000b0b9824 */ /* 0x000fc600078e020f */
[----:B------:R-:W-:Y:S01]  /*48c0*/  @!P1 LEA R13, R12, 0x3ff00000, 0x14 ;  /* 0x3ff000000c0d9811 */ /* 0x000fe200078ea0ff */
[----:B------:R-:W-:-:S06]  /*48d0*/  @!P1 IMAD.MOV.U32 R12, RZ, RZ, RZ ;  /* 0x000000ffff0c9224 */ /* 0x000fcc00078e00ff */
[----:B------:R-:W-:-:S11]  /*48e0*/  @!P1 DMUL R34, R10, R12 ;  /* 0x0000000c0a229228 */ /* 0x000fd60000000000 */
.L_x_60:
[----:B------:R-:W-:Y:S05]  /*48f0*/  BSYNC.RECONVERGENT B0 ;  /* 0x0000000000007941 */ /* 0x000fea0003800200 */
.L_x_59:
[----:B------:R-:W0:Y:S01]  /*4900*/  LDCU.64 UR6, c[0x0][0x3b0] ;  /* 0x00007600ff0677ac */ /* 0x000e220008000a00 */
[----:B------:R-:W-:Y:S01]  /*4910*/  DFMA R10, -R22, R38, 1 ;  /* 0x3ff00000160a742b */ /* 0x000fe20000000126 */
[----:B------:R-:W-:Y:S07]  /*4920*/  BSSY.RECONVERGENT B1, `(.L_x_61) ;  /* 0x0000010000017945 */ /* 0x000fee0003800200 */
[----:B------:R-:W-:-:S08]  /*4930*/  DFMA R38, R38, R10, R38 ;  /* 0x0000000a2626722b */ /* 0x000fd00000000026 */
[----:B0-----:R-:W-:Y:S02]  /*4940*/  DMUL R10, R38, -UR6 ;  /* 0x80000006260a7c28 */ /* 0x001fe40008000000 */
[----:B------:R-:W-:-:S06]  /*4950*/  DADD R14, -RZ, -UR6 ;  /* 0x80000006ff0e7e29 */ /* 0x000fcc0008000100 */
[----:B------:R-:W-:-:S04]  /*4960*/  DFMA R12, -R22, R10, -UR6 ;  /* 0x80000006160c7e2b */ /* 0x000fc8000800010a */
[----:B------:R-:W-:-:S04]  /*4970*/  FSETP.GEU.AND P1, PT, |R15|, 6.5827683646048100446e-37, PT ;  /* 0x036000000f00780b */ /* 0x000fc80003f2e200 */
[----:B------:R-:W-:-:S10]  /*4980*/  DFMA R10, R38, R12, R10 ;  /* 0x0000000c260a722b */ /* 0x000fd4000000000a */
[----:B------:R-:W-:-:S05]  /*4990*/  FFMA R4, RZ, R23, R11 ;  /* 0x00000017ff047223 */ /* 0x000fca000000000b */
        /* <DEDUP_REMOVED lines=8> */
.L_x_62:
[----:B------:R-:W-:Y:S05]  /*4a20*/  BSYNC.RECONVERGENT B1 ;  /* 0x0000000000017941 */ /* 0x000fea0003800200 */
.L_x_61:
[----:B------:R-:W-:Y:S01]  /*4a30*/  IMAD.MOV.U32 R14, RZ, RZ, 0x652b82fe ;  /* 0x652b82feff0e7424 */ /* 0x000fe200078e00ff */
[----:B------:R-:W-:Y:S01]  /*4a40*/  UMOV UR6, 0xfefa39ef ;  /* 0xfefa39ef00067882 */ /* 0x000fe20000000000 */
[----:B------:R-:W-:Y:S01]  /*4a50*/  IMAD.MOV.U32 R15, RZ, RZ, 0x3ff71547 ;  /* 0x3ff71547ff0f7424 */ /* 0x000fe200078e00ff */
[----:B------:R-:W-:Y:S01]  /*4a60*/  UMOV UR7, 0x3fe62e42 ;  /* 0x3fe62e4200077882 */ /* 0x000fe20000000000 */
[----:B------:R-:W0:Y:S01]  /*4a70*/  MUFU.RCP64H R39, R23 ;  /* 0x0000001700277308 */ /* 0x000e220000001800 */
[----:B------:R-:W-:Y:S01]  /*4a80*/  IMAD.MOV.U32 R38, RZ, RZ, 0x1 ;  /* 0x00000001ff267424 */ /* 0x000fe200078e00ff */
[----:B------:R-:W-:Y:S01]  /*4a90*/  FSETP.GEU.AND P2, PT, |R11|, 4.1917929649353027344, PT ;  /* 0x4086232b0b00780b */ /* 0x000fe20003f4e200 */
[----:B------:R-:W-:Y:S01]  /*4aa0*/  BSSY.RECONVERGENT B0, `(.L_x_63) ;  /* 0x0000042000007945 */ /* 0x000fe20003800200 */
[----:B------:R-:W-:-:S08]  /*4ab0*/  DFMA R14, R10, R14, 6.75539944105574400000e+15 ;  /* 0x433800000a0e742b */ /* 0x000fd0000000000e */
[----:B------:R-:W-:Y:S02]  /*4ac0*/  DADD R36, R14, -6.75539944105574400000e+15 ;  /* 0xc33800000e247429 */ /* 0x000fe40000000000 */
[----:B0-----:R-:W-:-:S06]  /*4ad0*/  DFMA R40, -R22, R38, 1 ;  /* 0x3ff000001628742b */ /* 0x001fcc0000000126 */
[----:B------:R-:W-:Y:S01]  /*4ae0*/  DFMA R12, R36, -UR6, R10 ;  /* 0x80000006240c7c2b */ /* 0x000fe2000800000a */
[----:B------:R-:W-:Y:S01]  /*4af0*/  UMOV UR6, 0x3b39803f ;  /* 0x3b39803f00067882 */ /* 0x000fe20000000000 */
[----:B------:R-:W-:Y:S01]  /*4b00*/  UMOV UR7, 0x3c7abc9e ;  /* 0x3c7abc9e00077882 */ /* 0x000fe20000000000 */
[----:B------:R-:W-:-:S05]  /*4b10*/  DFMA R40, R40, R40, R40 ;  /* 0x000000282828722b */ /* 0x000fca0000000028 */
[----:B------:R-:W-:Y:S01]  /*4b20*/  DFMA R36, R36, -UR6, R12 ;  /* 0x8000000624247c2b */ /* 0x000fe2000800000c */
[----:B------:R-:W-:Y:S01]  /*4b30*/  UMOV UR6, 0x69ce2bdf ;  /* 0x69ce2bdf00067882 */ /* 0x000fe20000000000 */
[----:B------:R-:W-:Y:S01]  /*4b40*/  MOV R12, 0xfca213ea ;  /* 0xfca213ea000c7802 */ /* 0x000fe20000000f00 */
[----:B------:R-:W-:Y:S01]  /*4b50*/  IMAD.MOV.U32 R13, RZ, RZ, 0x3e928af3 ;  /* 0x3e928af3ff0d7424 */ /* 0x000fe200078e00ff */
[----:B------:R-:W-:Y:S01]  /*4b60*/  UMOV UR7, 0x3e5ade15 ;  /* 0x3e5ade1500077882 */ /* 0x000fe20000000000 */
[----:B------:R-:W-:-:S04]  /*4b70*/  DFMA R40, R38, R40, R38 ;  /* 0x000000282628722b */ /* 0x000fc80000000026 */
[----:B------:R-:W-:Y:S01]  /*4b80*/  DFMA R12, R36, UR6, R12 ;  /* 0x00000006240c7c2b */ /* 0x000fe2000800000c */
[----:B------:R-:W-:Y:S01]  /*4b90*/  UMOV UR6, 0x62401315 ;  /* 0x6240131500067882 */ /* 0x000fe20000000000 */
[----:B------:R-:W-:Y:S02]  /*4ba0*/  UMOV UR7, 0x3ec71dee ;  /* 0x3ec71dee00077882 */ /* 0x000fe40000000000 */
[----:B------:R-:W-:-:S04]  /*4bb0*/  DFMA R38, -R22, R40, 1 ;  /* 0x3ff000001626742b */ /* 0x000fc80000000128 */
[----:B------:R-:W-:Y:S01]  /*4bc0*/  DFMA R12, R36, R12, UR6 ;  /* 0x00000006240c7e2b */ /* 0x000fe2000800000c */
[----:B------:R-:W-:Y:S01]  /*4bd0*/  UMOV UR6, 0x7c89eb71 ;  /* 0x7c89eb7100067882 */ /* 0x000fe20000000000 */
[----:B------:R-:W-:Y:S02]  /*4be0*/  UMOV UR7, 0x3efa0199 ;  /* 0x3efa019900077882 */ /* 0x000fe40000000000 */
[----:B------:R-:W-:-:S04]  /*4bf0*/  DFMA R46, R40, R38, R40 ;  /* 0x00000026282e722b */ /* 0x000fc80000000028 */
[----:B------:R-:W-:Y:S01]  /*4c00*/  DFMA R12, R36, R12, UR6 ;  /* 0x00000006240c7e2b */ /* 0x000fe2000800000c */
[----:B------:R-:W-:Y:S01]  /*4c10*/  UMOV UR6, 0x14761f65 ;  /* 0x14761f6500067882 */ /* 0x000fe20000000000 */
[----:B------:R-:W-:Y:S02]  /*4c20*/  UMOV UR7, 0x3f2a01a0 ;  /* 0x3f2a01a000077882 */ /* 0x000fe40000000000 */
[----:B------:R-:W-:-:S04]  /*4c30*/  DMUL R40, R30, -R46 ;  /* 0x8000002e1e287228 */ /* 0x000fc80000000000 */
[----:B------:R-:W-:Y:S01]  /*4c40*/  DFMA R12, R36, R12, UR6 ;  /* 0x00000006240c7e2b */ /* 0x000fe2000800000c */
[----:B------:R-:W-:Y:S01]  /*4c50*/  UMOV UR6, 0x1852b7af ;  /* 0x1852b7af00067882 */ /* 0x000fe20000000000 */
[----:B------:R-:W-:Y:S02]  /*4c60*/  UMOV UR7, 0x3f56c16c ;  /* 0x3f56c16c00077882 */ /* 0x000fe40000000000 */
[----:B------:R-:W-:-:S04]  /*4c70*/  DFMA R42, -R22, R40, -R30 ;  /* 0x00000028162a722b */ /* 0x000fc8000000091e */
        /* <DEDUP_REMOVED lines=12> */
[----:B------:R-:W-:Y:S02]  /*4d40*/  DFMA R38, R36, R12, UR6 ;  /* 0x0000000624267e2b */ /* 0x000fe4000800000c */
[----:B------:R-:W-:-:S06]  /*4d50*/  DFMA R12, R46, R42, R40 ;  /* 0x0000002a2e0c722b */ /* 0x000fcc0000000028 */
[----:B------:R-:W-:Y:S02]  /*4d60*/  DFMA R40, R36, R38, 1 ;  /* 0x3ff000002428742b */ /* 0x000fe40000000026 */
[----:B------:R-:W-:Y:S02]  /*4d70*/  DADD R38, -RZ, -R30 ;  /* 0x00000000ff267229 */ /* 0x000fe4000000091e */
[----:B------:R-:W-:-:S04]  /*4d80*/  FFMA R4, RZ, R23, R13 ;  /* 0x00000017ff047223 */ /* 0x000fc8000000000d */
[----:B------:R-:W-:Y:S01]  /*4d90*/  DFMA R40, R36, R40, 1 ;  /* 0x3ff000002428742b */ /* 0x000fe20000000028 */
[----:B------:R-:W-:-:S03]  /*4da0*/  FSETP.GT.AND P0, PT, |R4|, 1.469367938527859385e-39, PT ;  /* 0x001000000400780b */ /* 0x000fc60003f04200 */
[----:B------:R-:W-:-:S06]  /*4db0*/  FSETP.GEU.AND P1, PT, |R39|, 6.5827683646048100446e-37, PT ;  /* 0x036000002700780b */ /* 0x000fcc0003f2e200 */
[----:B------:R-:W-:Y:S01]  /*4dc0*/  IMAD R37, R14, 0x100000, R41 ;  /* 0x001000000e257824 */ /* 0x000fe200078e0229 */
[----:B------:R-:W-:Y:S01]  /*4dd0*/  MOV R36, R40 ;  /* 0x0000002800247202 */ /* 0x000fe20000000f00 */
[----:B------:R-:W-:Y:S06]  /*4de0*/  @!P2 BRA `(.L_x_64) ;  /* 0x000000000034a947 */ /* 0x000fec0003800000 */
[----:B------:R-:W-:Y:S01]  /*4df0*/  FSETP.GEU.AND P3, PT, |R11|, 4.2275390625, PT ;  /* 0x408748000b00780b */ /* 0x000fe20003f6e200 */
[C---:B------:R-:W-:Y:S02]  /*4e00*/  DADD R30, R10.reuse, +INF ;  /* 0x7ff000000a1e7429 */ /* 0x040fe40000000000 */
[----:B------:R-:W-:-:S08]  /*4e10*/  DSETP.GEU.AND P2, PT, R10, RZ, PT ;  /* 0x000000ff0a00722a */ /* 0x000fd00003f4e000 */
[----:B------:R-:W-:Y:S02]  /*4e20*/  FSEL R36, R30, RZ, P2 ;  /* 0x000000ff1e247208 */ /* 0x000fe40001000000 */
[----:B------:R-:W-:Y:S01]  /*4e30*/  @!P3 LEA.HI R4, R14, R14, RZ, 0x1 ;  /* 0x0000000e0e04b211 */ /* 0x000fe200078f08ff */
[----:B------:R-:W-:Y:S01]  /*4e40*/  @!P3 IMAD.MOV.U32 R10, RZ, RZ, R40 ;  /* 0x000000ffff0ab224 */ /* 0x000fe200078e0028 */
[----:B------:R-:W-:Y:S02]  /*4e50*/  FSEL R37, R31, RZ, P2 ;  /* 0x000000ff1f257208 */ /* 0x000fe40001000000 */
[----:B------:R-:W-:-:S05]  /*4e60*/  @!P3 SHF.R.S32.HI R11, RZ, 0x1, R4 ;  /* 0x00000001ff0bb819 */ /* 0x000fca0000011404 */
[----:B------:R-:W-:Y:S02]  /*4e70*/  @!P3 IMAD.IADD R14, R14, 0x1, -R11 ;  /* 0x000000010e0eb824 */ /* 0x000fe400078e0a0b */
[----:B------:R-:W-:-:S03]  /*4e80*/  @!P3 IMAD R11, R11, 0x100000, R41 ;  /* 0x001000000b0bb824 */ /* 0x000fc600078e0229 */
[----:B------:R-:W-:Y:S02]  /*4e90*/  @!P3 LEA R15, R14, 0x3ff00000, 0x14 ;  /* 0x3ff000000e0fb811 */ /* 0x000fe400078ea0ff */
[----:B------:R-:W-:-:S06]  /*4ea0*/  @!P3 MOV R14, RZ ;  /* 0x000000ff000eb202 */ /* 0x000fcc0000000f00 */
[----:B------:R-:W-:-:S11]  /*4eb0*/  @!P3 DMUL R36, R10, R14 ;  /* 0x0000000e0a24b228 */ /* 0x000fd60000000000 */
.L_x_64:
[----:B------:R-:W-:Y:S05]  /*4ec0*/  BSYNC.RECONVERGENT B0 ;  /* 0x0000000000007941 */ /* 0x000fea0003800200 */
.L_x_63:
[C-C-:B------:R-:W-:Y:S01]  /*4ed0*/  DADD R30, R36.reuse, R34.reuse ;  /* 0x00000000241e7229 */ /* 0x140fe20000000022 */
[----:B------:R-:W-:Y:S01]  /*4ee0*/  BSSY.RECONVERGENT B1, `(.L_x_65) ;  /* 0x000000b000017945 */ /* 0x000fe20003800200 */
[----:B------:R-:W-:-:S03]  /*4ef0*/  DADD R34, R36, -R34 ;  /* 0x0000000024227229 */ /* 0x000fc60000000822 */
[----:B------:R-:W-:Y:S08]  /*4f00*/  @P0 BRA P1, `(.L_x_66) ;  /* 0x0000000000200947 */ /* 0x000ff00000800000 */
[----:B------:R-:W-:Y:S01]  /*4f10*/  IMAD.MOV.U32 R14, RZ, RZ, R38 ;  /* 0x000000ffff0e7224 */ /* 0x000fe200078e0026 */
[----:B------:R-:W-:Y:S01]  /*4f20*/  MOV R13, R23 ;  /* 0x00000017000d7202 */ /* 0x000fe20000000f00 */
[----:B------:R-:W-:Y:S01]  /*4f30*/  IMAD.MOV.U32 R9, RZ, RZ, R39 ;  /* 0x000000ffff097224 */ /* 0x000fe200078e0027 */
[----:B------:R-:W-:Y:S01]  /*4f40*/  MOV R16, 0x4f70 ;  /* 0x00004f7000107802 */ /* 0x000fe20000000f00 */
[----:B------:R-:W-:-:S07]  /*4f50*/  IMAD.MOV.U32 R12, RZ, RZ, R22 ;  /* 0x000000ffff0c7224 */ /* 0x000fce00078e0016 */
[----:B------:R-:W-:Y:S05]  /*4f60*/  CALL.REL.NOINC `($__internal_0_$__cuda_sm20_div_rn_f64_full) ;  /* 0x0000005c00847944 */ /* 0x000fea0003c00000 */
[----:B------:R-:W-:Y:S02]  /*4f70*/  IMAD.MOV.U32 R12, RZ, RZ, R10 ;  /* 0x000000ffff0c7224 */ /* 0x000fe400078e000a */
[----:B------:R-:W-:-:S07]  /*4f80*/  IMAD.MOV.U32 R13, RZ, RZ, R9 ;  /* 0x000000ffff0d7224 */ /* 0x000fce00078e0009 */
.L_x_66:
[----:B------:R-:W-:Y:S05]  /*4f90*/  BSYNC.RECONVERGENT B1 ;  /* 0x0000000000017941 */ /* 0x000fea0003800200 */
.L_x_65:
[----:B------:R-:W-:Y:S01]  /*4fa0*/  IMAD.MOV.U32 R10, RZ, RZ, 0x652b82fe ;  /* 0x652b82feff0a7424 */ /* 0x000fe200078e00ff */
[----:B------:R-:W-:Y:S01]  /*4fb0*/  MOV R11, 0x3ff71547 ;  /* 0x3ff71547000b7802 */ /* 0x000fe20000000f00 */
[----:B------:R-:W-:Y:S01]  /*4fc0*/  UMOV UR6, 0xfefa39ef ;  /* 0xfefa39ef00067882 */ /* 0x000fe20000000000 */
[----:B------:R-:W-:Y:S01]  /*4fd0*/  UMOV UR7, 0x3fe62e42 ;  /* 0x3fe62e4200077882 */ /* 0x000fe20000000000 */
[----:B------:R-:W-:Y:S01]  /*4fe0*/  DMUL R34, R34, -0.5 ;  /* 0xbfe0000022227828 */ /* 0x000fe20000000000 */
[----:B------:R-:W-:Y:S01]  /*4ff0*/  IMAD.MOV.U32 R36, RZ, RZ, 0x1 ;  /* 0x00000001ff247424 */ /* 0x000fe200078e00ff */
[----:B------:R-:W-:Y:S01]  /*5000*/  FSETP.GEU.AND P0, PT, |R13|, 4.1917929649353027344, PT ;  /* 0x4086232b0d00780b */ /* 0x000fe20003f0e200 */
[----:B------:R-:W-:Y:S01]  /*5010*/  DFMA R10, R12, R10, 6.75539944105574400000e+15 ;  /* 0x433800000c0a742b */ /* 0x000fe2000000000a */
[----:B------:R-:W-:Y:S02]  /*5020*/  BSSY.RECONVERGENT B0, `(.L_x_67) ;  /* 0x000003b000007945 */ /* 0x000fe40003800200 */
[----:B------:R-:W0:Y:S05]  /*5030*/  MUFU.RCP64H R37, R35 ;  /* 0x0000002300257308 */ /* 0x000e2a0000001800 */
[----:B------:R-:W-:-:S08]  /*5040*/  DADD R14, R10, -6.75539944105574400000e+15 ;  /* 0xc33800000a0e7429 */ /* 0x000fd00000000000 */
[----:B------:R-:W-:Y:S01]  /*5050*/  DFMA R22, R14, -UR6, R12 ;  /* 0x800000060e167c2b */ /* 0x000fe2000800000c */
[----:B------:R-:W-:Y:S01]  /*5060*/  UMOV UR6, 0x3b39803f ;  /* 0x3b39803f00067882 */ /* 0x000fe20000000000 */
[----:B------:R-:W-:Y:S01]  /*5070*/  UMOV UR7, 0x3c7abc9e ;  /* 0x3c7abc9e00077882 */ /* 0x000fe20000000000 */
[----:B0-----:R-:W-:-:S05]  /*5080*/  DFMA R38, -R34, R36, 1 ;  /* 0x3ff000002226742b */ /* 0x001fca0000000124 */
        /* <DEDUP_REMOVED lines=8> */
[----:B------:R-:W-:Y:S01]  /*5110*/  UMOV UR7, 0x3ec71dee ;  /* 0x3ec71dee00077882 */ /* 0x000fe20000000000 */
[----:B------:R-:W-:-:S05]  /*5120*/  DFMA R38, R36, R38, R36 ;  /* 0x000000262426722b */ /* 0x000fca0000000024 */
        /* <DEDUP_REMOVED lines=23> */
[----:B------:R-:W-:Y:S02]  /*52a0*/  DFMA R36, R14, R22, 1 ;  /* 0x3ff000000e24742b */ /* 0x000fe40000000016 */
[----:B------:R-:W-:-:S08]  /*52b0*/  DFMA R14, -R34, R38, 1 ;  /* 0x3ff00000220e742b */ /* 0x000fd00000000126 */
[----:B------:R-:W-:Y:S01]  /*52c0*/  DFMA R22, R38, R14, R38 ;  /* 0x0000000e2616722b */ /* 0x000fe20000000026 */
[----:B------:R-:W-:Y:S01]  /*52d0*/  LEA R15, R10, R37, 0x14 ;  /* 0x000000250a0f7211 */ /* 0x000fe200078ea0ff */
[----:B------:R-:W-:Y:S01]  /*52e0*/  IMAD.MOV.U32 R14, RZ, RZ, R36 ;  /* 0x000000ffff0e7224 */ /* 0x000fe200078e0024 */
[----:B------:R-:W-:Y:S08]  /*52f0*/  @!P0 BRA `(.L_x_68) ;  /* 0x0000000000348947 */ /* 0x000ff00003800000 */
[----:B------:R-:W-:Y:S01]  /*5300*/  FSETP.GEU.AND P1, PT, |R13|, 4.2275390625, PT ;  /* 0x408748000d00780b */ /* 0x000fe20003f2e200 */
[C---:B------:R-:W-:Y:S02]  /*5310*/  DADD R14, R12.reuse, +INF ;  /* 0x7ff000000c0e7429 */ /* 0x040fe40000000000 */
[----:B------:R-:W-:-:S08]  /*5320*/  DSETP.GEU.AND P0, PT, R12, RZ, PT ;  /* 0x000000ff0c00722a */ /* 0x000fd00003f0e000 */
[----:B------:R-:W-:Y:S02]  /*5330*/  FSEL R14, R14, RZ, P0 ;  /* 0x000000ff0e0e7208 */ /* 0x000fe40000000000 */
[----:B------:R-:W-:Y:S01]  /*5340*/  @!P1 LEA.HI R4, R10, R10, RZ, 0x1 ;  /* 0x0000000a0a049211 */ /* 0x000fe200078f08ff */
[----:B------:R-:W-:Y:S01]  /*5350*/  @!P1 IMAD.MOV.U32 R12, RZ, RZ, RZ ;  /* 0x000000ffff0c9224 */ /* 0x000fe200078e00ff */
[----:B------:R-:W-:Y:S02]  /*5360*/  FSEL R15, R15, RZ, P0 ;  /* 0x000000ff0f0f7208 */ /* 0x000fe40000000000 */
[----:B------:R-:W-:-:S05]  /*5370*/  @!P1 SHF.R.S32.HI R11, RZ, 0x1, R4 ;  /* 0x00000001ff0b9819 */ /* 0x000fca0000011404 */
[----:B------:R-:W-:Y:S02]  /*5380*/  @!P1 IMAD.IADD R10, R10, 0x1, -R11 ;  /* 0x000000010a0a9824 */ /* 0x000fe400078e0a0b */
[----:B------:R-:W-:-:S03]  /*5390*/  @!P1 IMAD R11, R11, 0x100000, R37 ;  /* 0x001000000b0b9824 */ /* 0x000fc600078e0225 */
[----:B------:R-:W-:Y:S02]  /*53a0*/  @!P1 LEA R13, R10, 0x3ff00000, 0x14 ;  /* 0x3ff000000a0d9811 */ /* 0x000fe400078ea0ff */
[----:B------:R-:W-:-:S06]  /*53b0*/  @!P1 MOV R10, R36 ;  /* 0x00000024000a9202 */ /* 0x000fcc0000000f00 */
[----:B------:R-:W-:-:S11]  /*53c0*/  @!P1 DMUL R14, R10, R12 ;  /* 0x0000000c0a0e9228 */ /* 0x000fd60000000000 */
.L_x_68:
[----:B------:R-:W-:Y:S05]  /*53d0*/  BSYNC.RECONVERGENT B0 ;  /* 0x0000000000007941 */ /* 0x000fea0003800200 */
.L_x_67:
[----:B------:R-:W-:Y:S01]  /*53e0*/  DFMA R14, R30, -0.5, R14 ;  /* 0xbfe000001e0e782b */ /* 0x000fe2000000000e */
[----:B------:R-:W-:Y:S07]  /*53f0*/  BSSY.RECONVERGENT B1, `(.L_x_69) ;  /* 0x000000f000017945 */ /* 0x000fee0003800200 */
[----:B------:R-:W-:Y:S02]  /*5400*/  DMUL R10, R14, R22 ;  /* 0x000000160e0a7228 */ /* 0x000fe40000000000 */
[----:B------:R-:W-:-:S06]  /*5410*/  FSETP.GEU.AND P1, PT, |R15|, 6.5827683646048100446e-37, PT ;  /* 0x036000000f00780b */ /* 0x000fcc0003f2e200 */
[----:B------:R-:W-:-:S08]  /*5420*/  DFMA R12, -R34, R10, R14 ;  /* 0x0000000a220c722b */ /* 0x000fd0000000010e */
        /* <DEDUP_REMOVED lines=9> */
[----:B------:R-:W-:Y:S02]  /*54c0*/  IMAD.MOV.U32 R22, RZ, RZ, R10 ;  /* 0x000000ffff167224 */ /* 0x000fe400078e000a */
[----:B------:R-:W-:-:S07]  /*54d0*/  IMAD.MOV.U32 R23, RZ, RZ, R9 ;  /* 0x000000ffff177224 */ /* 0x000fce00078e0009 */
.L_x_70:
[----:B------:R-:W-:Y:S05]  /*54e0*/  BSYNC.RECONVERGENT B1 ;  /* 0x0000000000017941 */ /* 0x000fea0003800200 */
.L_x_69:
[----:B------:R-:W0:Y:S02]  /*54f0*/  LDC.64 R10, c[0x0][0x3c0] ;  /* 0x0000f000ff0a7b82 */ /* 0x000e240000000a00 */
[----:B0-----:R-:W-:-:S05]  /*5500*/  IMAD.WIDE R10, R3, 0x4, R10 ;  /* 0x00000004030a7825 */ /* 0x001fca00078e020a */
[----:B------:R-:W2:Y:S01]  /*5510*/  LDG.E R30, desc[UR4][R10.64] ;  /* 0x000000040a1e7981 */ /* 0x000ea2000c1e1900 */
[----:B------:R-:W-:Y:S01]  /*5520*/  IMAD.MOV.U32 R12, RZ, RZ, 0x1 ;  /* 0x00000001ff0c7424 */ /* 0x000fe200078e00ff */
[----:B------:R-:W-:Y:S01]  /*5530*/  BSSY.RECONVERGENT B1, `(.L_x_71) ;  /* 0x0000016000017945 */ /* 0x000fe20003800200 */
[----:B--2---:R-:W0:Y:S08]  /*5540*/  F2F.F64.F32 R30, R30 ;  /* 0x0000001e001e7310 */ /* 0x004e300000201800 */
[----:B0-----:R-:W0:Y:S02]  /*5550*/  MUFU.RCP64H R13, R31 ;  /* 0x0000001f000d7308 */ /* 0x001e240000001800 */
[----:B0-----:R-:W-:-:S08]  /*5560*/  DFMA R14, -R30, R12, 1 ;  /* 0x3ff000001e0e742b */ /* 0x001fd0000000010c */
[----:B------:R-:W-:-:S08]  /*5570*/  DFMA R14, R14, R14, R14 ;  /* 0x0000000e0e0e722b */ /* 0x000fd0000000000e */
[----:B------:R-:W-:-:S08]  /*5580*/  DFMA R14, R12, R14, R12 ;  /* 0x0000000e0c0e722b */ /* 0x000fd0000000000c */
[----:B------:R-:W-:-:S08]  /*5590*/  DFMA R12, -R30, R14, 1 ;  /* 0x3ff000001e0c742b */ /* 0x000fd0000000010e */
[----:B------:R-:W-:-:S08]  /*55a0*/  DFMA R12, R14, R12, R14 ;  /* 0x0000000c0e0c722b */ /* 0x000fd0000000000e */
[----:B------:R-:W-:-:S08]  /*55b0*/  DMUL R14, R32, -R12 ;  /* 0x8000000c200e7228 */ /* 0x000fd00000000000 */
[----:B------:R-:W-:-:S08]  /*55c0*/  DFMA R34, -R30, R14, -R32 ;  /* 0x0000000e1e22722b */ /* 0x000fd00000000920 */
[----:B------:R-:W-:Y:S02]  /*55d0*/  DFMA R10, R12, R34, R14 ;  /* 0x000000220c0a722b */ /* 0x000fe4000000000e */
[----:B------:R-:W-:-:S08]  /*55e0*/  DADD R14, -RZ, -R32 ;  /* 0x00000000ff0e7229 */ /* 0x000fd00000000920 */
[----:B------:R-:W-:Y:S02]  /*55f0*/  FFMA R3, RZ, R31, R11 ;  /* 0x0000001fff037223 */ /* 0x000fe4000000000b */
[----:B------:R-:W-:-:S03]  /*5600*/  FSETP.GEU.AND P1, PT, |R15|, 6.5827683646048100446e-37, PT ;  /* 0x036000000f00780b */ /* 0x000fc60003f2e200 */
[----:B------:R-:W-:-:S13]  /*5610*/  FSETP.GT.AND P0, PT, |R3|, 1.469367938527859385e-39, PT ;  /* 0x001000000300780b */ /* 0x000fda0003f04200 */
[----:B------:R-:W-:Y:S05]  /*5620*/  @P0 BRA P1, `(.L_x_72) ;  /* 0x0000000000180947 */ /* 0x000fea0000800000 */
[----:B------:R-:W-:Y:S01]  /*5630*/  MOV R9, R15 ;  /* 0x0000000f00097202 */ /* 0x000fe20000000f00 */
[----:B------:R-:W-:Y:S01]  /*5640*/  IMAD.MOV.U32 R12, RZ, RZ, R30 ;  /* 0x000000ffff0c7224 */ /* 0x000fe200078e001e */
[----:B------:R-:W-:Y:S01]  /*5650*/  MOV R16, 0x5680 ;  /* 0x0000568000107802 */ /* 0x000fe20000000f00 */
[----:B------:R-:W-:-:S07]  /*5660*/  IMAD.MOV.U32 R13, RZ, RZ, R31 ;  /* 0x000000ffff0d7224 */ /* 0x000fce00078e001f */
[----:B------:R-:W-:Y:S05]  /*5670*/  CALL.REL.NOINC `($__internal_0_$__cuda_sm20_div_rn_f64_full) ;  /* 0x0000005400c07944 */ /* 0x000fea0003c00000 */
[----:B------:R-:W-:-:S07]  /*5680*/  IMAD.MOV.U32 R11, RZ, RZ, R9 ;  /* 0x000000ffff0b7224 */ /* 0x000fce00078e0009 */
.L_x_72:
[----:B------:R-:W-:Y:S05]  /*5690*/  BSYNC.RECONVERGENT B1 ;  /* 0x0000000000017941 */ /* 0x000fea0003800200 */
.L_x_71:
[----:B------:R-:W-:Y:S01]  /*56a0*/  MOV R12, 0x652b82fe ;  /* 0x652b82fe000c7802 */ /* 0x000fe20000000f00 */
[----:B------:R-:W-:Y:S01]  /*56b0*/  IMAD.MOV.U32 R13, RZ, RZ, 0x3ff71547 ;  /* 0x3ff71547ff0d7424 */ /* 0x000fe200078e00ff */
[----:B------:R-:W-:Y:S01]  /*56c0*/  UMOV UR6, 0xfefa39ef ;  /* 0xfefa39ef00067882 */ /* 0x000fe20000000000 */
[----:B------:R-:W-:Y:S01]  /*56d0*/  UMOV UR7, 0x3fe62e42 ;  /* 0x3fe62e4200077882 */ /* 0x000fe20000000000 */
[----:B------:R-:W0:Y:S01]  /*56e0*/  MUFU.RCP64H R35, R31 ;  /* 0x0000001f00237308 */ /* 0x000e220000001800 */
[----:B------:R-:W-:Y:S01]  /*56f0*/  MOV R34, 0x1 ;  /* 0x0000000100227802 */ /* 0x000fe20000000f00 */
[----:B------:R-:W-:Y:S01]  /*5700*/  BSSY.RECONVERGENT B0, `(.L_x_73) ;  /* 0x000003a000007945 */ /* 0x000fe20003800200 */
[----:B------:R-:W-:Y:S01]  /*5710*/  DFMA R12, R10, R12, 6.75539944105574400000e+15 ;  /* 0x433800000a0c742b */ /* 0x000fe2000000000c */
[----:B------:R-:W-:-:S07]  /*5720*/  FSETP.GEU.AND P0, PT, |R11|, 4.1917929649353027344, PT ;  /* 0x4086232b0b00780b */ /* 0x000fce0003f0e200 */
        /* <DEDUP_REMOVED lines=39> */
[----:B------:R-:W-:Y:S02]  /*59a0*/  IMAD R33, R12, 0x100000, R15 ;  /* 0x001000000c217824 */ /* 0x000fe400078e020f */
[----:B------:R-:W-:Y:S01]  /*59b0*/  IMAD.MOV.U32 R32, RZ, RZ, R14 ;  /* 0x000000ffff207224 */ /* 0x000fe200078e000e */
        /* <DEDUP_REMOVED lines=8> */
[----:B------:R-:W-:-:S04]  /*5a40*/  @!P1 SHF.R.S32.HI R3, RZ, 0x1, R3 ;  /* 0x00000001ff039819 */ /* 0x000fc80000011403 */
[----:B------:R-:W-:Y:S01]  /*5a50*/  @!P1 LEA R11, R3, R15, 0x14 ;  /* 0x0000000f030b9211 */ /* 0x000fe200078ea0ff */
[----:B------:R-:W-:-:S05]  /*5a60*/  @!P1 IMAD.IADD R12, R12, 0x1, -R3 ;  /* 0x000000010c0c9824 */ /* 0x000fca00078e0a03 */
[----:B------:R-:W-:Y:S01]  /*5a70*/  @!P1 LEA R13, R12, 0x3ff00000, 0x14 ;  /* 0x3ff000000c0d9811 */ /* 0x000fe200078ea0ff */
[----:B------:R-:W-:-:S06]  /*5a80*/  @!P1 IMAD.MOV.U32 R12, RZ, RZ, RZ ;  /* 0x000000ffff0c9224 */ /* 0x000fcc00078e00ff */
[----:B------:R-:W-:-:S11]  /*5a90*/  @!P1 DMUL R32, R10, R12 ;  /* 0x0000000c0a209228 */ /* 0x000fd60000000000 */
.L_x_74:
[----:B------:R-:W-:Y:S05]  /*5aa0*/  BSYNC.RECONVERGENT B0 ;  /* 0x0000000000007941 */ /* 0x000fea0003800200 */
.L_x_73:
        /* <DEDUP_REMOVED lines=18> */
.L_x_76:
[----:B------:R-:W-:Y:S05]  /*5bd0*/  BSYNC.RECONVERGENT B1 ;  /* 0x0000000000017941 */ /* 0x000fea0003800200 */
.L_x_75:
        /* <DEDUP_REMOVED lines=24> */
[----:B------:R-:W-:-:S05]  /*5d60*/  DFMA R36, -R30, R38, 1 ;  /* 0x3ff000001e24742b */ /* 0x000fca0000000126 */
[----:B------:R-:W-:Y:S01]  /*5d70*/  DFMA R12, R34, R12, UR6 ;  /* 0x00000006220c7e2b */ /* 0x000fe2000800000c */
[----:B------:R-:W-:Y:S01]  /*5d80*/  UMOV UR6, 0x7c89eb71 ;  /* 0x7c89eb7100067882 */ /* 0x000fe20000000000 */
[----:B------:R-:W-:Y:S01]  /*5d90*/  UMOV UR7, 0x3efa0199 ;  /* 0x3efa019900077882 */ /* 0x000fe20000000000 */
[----:B------:R-:W-:-:S05]  /*5da0*/  DFMA R42, R38, R36, R38 ;  /* 0x00000024262a722b */ /* 0x000fca0000000026 */
[----:B------:R-:W-:Y:S01]  /*5db0*/  DFMA R12, R34, R12, UR6 ;  /* 0x00000006220c7e2b */ /* 0x000fe2000800000c */
[----:B------:R-:W-:Y:S01]  /*5dc0*/  UMOV UR6, 0x14761f65 ;  /* 0x14761f6500067882 */ /* 0x000fe20000000000 */
[----:B------:R-:W-:Y:S01]  /*5dd0*/  UMOV UR7, 0x3f2a01a0 ;  /* 0x3f2a01a000077882 */ /* 0x000fe20000000000 */
[----:B------:R-:W-:-:S05]  /*5de0*/  DMUL R38, R26, -R42 ;  /* 0x8000002a1a267228 */ /* 0x000fca0000000000 */
[----:B------:R-:W-:Y:S01]  /*5df0*/  DFMA R12, R34, R12, UR6 ;  /* 0x00000006220c7e2b */ /* 0x000fe2000800000c */
[----:B------:R-:W-:Y:S01]  /*5e00*/  UMOV UR6, 0x1852b7af ;  /* 0x1852b7af00067882 */ /* 0x000fe20000000000 */
[----:B------:R-:W-:Y:S01]  /*5e10*/  UMOV UR7, 0x3f56c16c ;  /* 0x3f56c16c00077882 */ /* 0x000fe20000000000 */
[----:B------:R-:W-:-:S05]  /*5e20*/  DFMA R40, -R30, R38, -R26 ;  /* 0x000000261e28722b */ /* 0x000fca000000091a */
        /* <DEDUP_REMOVED lines=13> */
[----:B------:R-:W-:Y:S02]  /*5f00*/  DFMA R12, R42, R40, R38 ;  /* 0x000000282a0c722b */ /* 0x000fe40000000026 */
[----:B------:R-:W-:-:S04]  /*5f10*/  DADD R38, -RZ, -R26 ;  /* 0x00000000ff267229 */ /* 0x000fc8000000091a */
[----:B------:R-:W-:-:S04]  /*5f20*/  DFMA R36, R34, R36, 1 ;  /* 0x3ff000002224742b */ /* 0x000fc80000000024 */
[----:B------:R-:W-:Y:S02]  /*5f30*/  FFMA R3, RZ, R31, R13 ;  /* 0x0000001fff037223 */ /* 0x000fe4000000000d */
[----:B------:R-:W-:Y:S02]  /*5f40*/  FSETP.GEU.AND P1, PT, |R39|, 6.5827683646048100446e-37, PT ;  /* 0x036000002700780b */ /* 0x000fe40003f2e200 */
[----:B------:R-:W-:Y:S01]  /*5f50*/  DFMA R36, R34, R36, 1 ;  /* 0x3ff000002224742b */ /* 0x000fe20000000024 */
[----:B------:R-:W-:-:S09]  /*5f60*/  FSETP.GT.AND P0, PT, |R3|, 1.469367938527859385e-39, PT ;  /* 0x001000000300780b */ /* 0x000fd20003f04200 */
        /* <DEDUP_REMOVED lines=16> */
.L_x_78:
[----:B------:R-:W-:Y:S05]  /*6070*/  BSYNC.RECONVERGENT B0 ;  /* 0x0000000000007941 */ /* 0x000fea0003800200 */
.L_x_77:
        /* <DEDUP_REMOVED lines=12> */
.L_x_80:
[----:B------:R-:W-:Y:S05]  /*6140*/  BSYNC.RECONVERGENT B1 ;  /* 0x0000000000017941 */ /* 0x000fea0003800200 */
.L_x_79:
[----:B------:R-:W-:Y:S01]  /*6150*/  MOV R10, 0x652b82fe ;  /* 0x652b82fe000a7802 */ /* 0x000fe20000000f00 */
[----:B------:R-:W-:Y:S01]  /*6160*/  IMAD.MOV.U32 R11, RZ, RZ, 0x3ff71547 ;  /* 0x3ff71547ff0b7424 */ /* 0x000fe200078e00ff */
[----:B------:R-:W-:Y:S01]  /*6170*/  UMOV UR6, 0xfefa39ef ;  /* 0xfefa39ef00067882 */ /* 0x000fe20000000000 */
[----:B------:R-:W-:Y:S01]  /*6180*/  UMOV UR7, 0x3fe62e42 ;  /* 0x3fe62e4200077882 */ /* 0x000fe20000000000 */
[----:B------:R-:W-:Y:S01]  /*6190*/  DMUL R32, R32, -0.5 ;  /* 0xbfe0000020207828 */ /* 0x000fe20000000000 */
[----:B------:R-:W-:Y:S01]  /*61a0*/  MOV R34, 0x1 ;  /* 0x0000000100227802 */ /* 0x000fe20000000f00 */
[----:B------:R-:W-:Y:S01]  /*61b0*/  BSSY.RECONVERGENT B0, `(.L_x_81) ;  /* 0x000003d000007945 */ /* 0x000fe20003800200 */
[----:B------:R-:W-:Y:S01]  /*61c0*/  DFMA R10, R12, R10, 6.75539944105574400000e+15 ;  /* 0x433800000c0a742b */ /* 0x000fe2000000000a */
[----:B------:R-:W-:Y:S02]  /*61d0*/  FSETP.GEU.AND P0, PT, |R13|, 4.1917929649353027344, PT ;  /* 0x4086232b0d00780b */ /* 0x000fe40003f0e200 */
        /* <DEDUP_REMOVED lines=42> */
[----:B------:R-:W-:Y:S02]  /*6480*/  IMAD R15, R10, 0x100000, R31 ;  /* 0x001000000a0f7824 */ /* 0x000fe400078e021f */
[----:B------:R-:W-:Y:S01]  /*6490*/  IMAD.MOV.U32 R14, RZ, RZ, R30 ;  /* 0x000000ffff0e7224 */ /* 0x000fe200078e001e */
[----:B------:R-:W-:Y:S07]  /*64a0*/  @!P0 BRA `(.L_x_82) ;  /* 0x0000000000348947 */ /* 0x000fee0003800000 */
[----:B------:R-:W-:Y:S01]  /*64b0*/  FSETP.GEU.AND P1, PT, |R13|, 4.2275390625, PT ;  /* 0x408748000d00780b */ /* 0x000fe20003f2e200 */
[C---:B------:R-:W-:Y:S02]  /*64c0*/  DADD R14, R12.reuse, +INF ;  /* 0x7ff000000c0e7429 */ /* 0x040fe40000000000 */
[----:B------:R-:W-:-:S08]  /*64d0*/  DSETP.GEU.AND P0, PT, R12, RZ, PT ;  /* 0x000000ff0c00722a */ /* 0x000fd00003f0e000 */
[----:B------:R-:W-:Y:S02]  /*64e0*/  FSEL R14, R14, RZ, P0 ;  /* 0x000000ff0e0e7208 */ /* 0x000fe40000000000 */
[----:B------:R-:W-:Y:S01]  /*64f0*/  @!P1 LEA.HI R3, R10, R10, RZ, 0x1 ;  /* 0x0000000a0a039211 */ /* 0x000fe200078f08ff */
[----:B------:R-:W-:Y:S01]  /*6500*/  @!P1 IMAD.MOV.U32 R12, RZ, RZ, RZ ;  /* 0x000000ffff0c9224 */ /* 0x000fe200078e00ff */
[----:B------:R-:W-:Y:S02]  /*6510*/  FSEL R15, R15, RZ, P0 ;  /* 0x000000ff0f0f7208 */ /* 0x000fe40000000000 */
[----:B------:R-:W-:-:S04]  /*6520*/  @!P1 SHF.R.S32.HI R3, RZ, 0x1, R3 ;  /* 0x00000001ff039819 */ /* 0x000fc80000011403 */
[----:B------:R-:W-:Y:S01]  /*6530*/  @!P1 LEA R11, R3, R31, 0x14 ;  /* 0x0000001f030b9211 */ /* 0x000fe200078ea0ff */
[----:B------:R-:W-:-:S05]  /*6540*/  @!P1 IMAD.IADD R10, R10, 0x1, -R3 ;  /* 0x000000010a0a9824 */ /* 0x000fca00078e0a03 */
[----:B------:R-:W-:Y:S01]  /*6550*/  @!P1 LEA R13, R10, 0x3ff00000, 0x14 ;  /* 0x3ff000000a0d9811 */ /* 0x000fe200078ea0ff */
[----:B------:R-:W-:-:S06]  /*6560*/  @!P1 IMAD.MOV.U32 R10, RZ, RZ, R30 ;  /* 0x000000ffff0a9224 */ /* 0x000fcc00078e001e */
[----:B------:R-:W-:-:S11]  /*6570*/  @!P1 DMUL R14, R10, R12 ;  /* 0x0000000c0a0e9228 */ /* 0x000fd60000000000 */
.L_x_82:
[----:B------:R-:W-:Y:S05]  /*6580*/  BSYNC.RECONVERGENT B0 ;  /* 0x0000000000007941 */ /* 0x000fea0003800200 */
.L_x_81:
        /* <DEDUP_REMOVED lines=16> */
.L_x_84:
[----:B------:R-:W-:Y:S05]  /*6690*/  BSYNC.RECONVERGENT B1 ;  /* 0x0000000000017941 */ /* 0x000fea0003800200 */
.L_x_83:
[----:B------:R-:W0:Y:S02]  /*66a0*/  LDC.64 R10, c[0x0][0x3c0] ;  /* 0x0000f000ff0a7b82 */ /* 0x000e240000000a00 */
[----:B0-----:R-:W-:-:S05]  /*66b0*/  IMAD.WIDE R10, R2, 0x4, R10 ;  /* 0x00000004020a7825 */ /* 0x001fca00078e020a */
[----:B------:R-:W2:Y:S01]  /*66c0*/  LDG.E R2, desc[UR4][R10.64] ;  /* 0x000000040a027981 */ /* 0x000ea2000c1e1900 */
[----:B------:R-:W-:Y:S01]  /*66d0*/  MOV R12, 0x1 ;  /* 0x00000001000c7802 */ /* 0x000fe20000000f00 */
        /* <DEDUP_REMOVED lines=16> */
[----:B------:R-:W-:Y:S01]  /*67e0*/  IMAD.MOV.U32 R9, RZ, RZ, R15 ;  /* 0x000000ffff097224 */ /* 0x000fe200078e000f */
[----:B------:R-:W-:Y:S01]  /*67f0*/  MOV R16, 0x6830 ;  /* 0x0000683000107802 */ /* 0x000fe20000000f00 */
[----:B------:R-:W-:Y:S02]  /*6800*/  IMAD.MOV.U32 R12, RZ, RZ, R2 ;  /* 0x000000ffff0c7224 */ /* 0x000fe400078e0002 */
[----:B------:R-:W-:-:S07]  /*6810*/  IMAD.MOV.U32 R13, RZ, RZ, R3 ;  /* 0x000000ffff0d7224 */ /* 0x000fce00078e0003 */
[----:B------:R-:W-:Y:S05]  /*6820*/  CALL.REL.NOINC `($__internal_0_$__cuda_sm20_div_rn_f64_full) ;  /* 0x0000004400547944 */ /* 0x000fea0003c00000 */
[----:B------:R-:W-:-:S07]  /*6830*/  MOV R11, R9 ;  /* 0x00000009000b7202 */ /* 0x000fce0000000f00 */
.L_x_86:
[----:B------:R-:W-:Y:S05]  /*6840*/  BSYNC.RECONVERGENT B1 ;  /* 0x0000000000017941 */ /* 0x000fea0003800200 */
.L_x_85:
        /* <DEDUP_REMOVED lines=18> */
[----:B------:R-:W-:Y:S01]  /*6970*/  MOV R15, 0x3e928af3 ;  /* 0x3e928af3000f7802 */ /* 0x000fe20000000f00 */
[----:B------:R-:W-:Y:S01]  /*6980*/  UMOV UR7, 0x3e5ade15 ;  /* 0x3e5ade1500077882 */ /* 0x000fe20000000000 */
[----:B------:R-:W-:-:S04]  /*6990*/  DFMA R32, R30, R32, R30 ;  /* 0x000000201e20722b */ /* 0x000fc8000000001e */
        /* <DEDUP_REMOVED lines=38> */
[----:B------:R-:W-:Y:S01]  /*6c00*/  @!P1 IADD3 R12, PT, PT, R12, -R11, RZ ;  /* 0x8000000b0c0c9210 */ /* 0x000fe20007ffe0ff */
[----:B------:R-:W-:-:S03]  /*6c10*/  @!P1 IMAD R11, R11, 0x100000, R15 ;  /* 0x001000000b0b9824 */ /* 0x000fc600078e020f */
[----:B------:R-:W-:Y:S01]  /*6c20*/  @!P1 LEA R13, R12, 0x3ff00000, 0x14 ;  /* 0x3ff000000c0d9811 */ /* 0x000fe200078ea0ff */
[----:B------:R-:W-:-:S06]  /*6c30*/  @!P1 IMAD.MOV.U32 R12, RZ, RZ, RZ ;  /* 0x000000ffff0c9224 */ /* 0x000fcc00078e00ff */
[----:B------:R-:W-:-:S11]  /*6c40*/  @!P1 DMUL R28, R10, R12 ;  /* 0x0000000c0a1c9228 */ /* 0x000fd60000000000 */
.L_x_88:
[----:B------:R-:W-:Y:S05]  /*6c50*/  BSYNC.RECONVERGENT B0 ;  /* 0x0000000000007941 */ /* 0x000fea0003800200 */
.L_x_87:
        /* <DEDUP_REMOVED lines=12> */
[----:B------:R-:W-:Y:S01]  /*6d20*/  MOV R9, R15 ;  /* 0x0000000f00097202 */ /* 0x000fe20000000f00 */
[----:B------:R-:W-:Y:S01]  /*6d30*/  IMAD.MOV.U32 R12, RZ, RZ, R2 ;  /* 0x000000ffff0c7224 */ /* 0x000fe200078e0002 */
[----:B------:R-:W-:Y:S01]  /*6d40*/  MOV R16, 0x6d70 ;  /* 0x00006d7000107802 */ /* 0x000fe20000000f00 */
[----:B------:R-:W-:-:S07]  /*6d50*/  IMAD.MOV.U32 R13, RZ, RZ, R3 ;  /* 0x000000ffff0d7224 */ /* 0x000fce00078e0003 */
[----:B------:R-:W-:Y:S05]  /*6d60*/  CALL.REL.NOINC `($__internal_0_$__cuda_sm20_div_rn_f64_full) ;  /* 0x0000004000047944 */ /* 0x000fea0003c00000 */
[----:B------:R-:W-:Y:S01]  /*6d70*/  IMAD.MOV.U32 R12, RZ, RZ, R10 ;  /* 0x000000ffff0c7224 */ /* 0x000fe200078e000a */
[----:B------:R-:W-:-:S07]  /*6d80*/  MOV R13, R9 ;  /* 0x00000009000d7202 */ /* 0x000fce0000000f00 */
.L_x_90:
[----:B------:R-:W-:Y:S05]  /*6d90*/  BSYNC.RECONVERGENT B1 ;  /* 0x0000000000017941 */ /* 0x000fea0003800200 */
.L_x_89:
        /* <DEDUP_REMOVED lines=36> */
[--C-:B------:R-:W-:Y:S02]  /*6fe0*/  DFMA R36, -R2, R34, -R52.reuse ;  /* 0x000000220224722b */ /* 0x100fe40000000934 */
[----:B------:R-:W-:Y:S02]  /*6ff0*/  DADD R52, -RZ, -R52 ;  /* 0x00000000ff347229 */ /* 0x000fe40000000934 */
[----:B------:R-:W-:Y:S01]  /*7000*/  DFMA R10, R30, R10, UR6 ;  /* 0x000000061e0a7e2b */ /* 0x000fe2000800000a */
[----:B------:R-:W-:Y:S01]  /*7010*/  UMOV UR6, 0x11122322 ;  /* 0x1112232200067882 */ /* 0x000fe20000000000 */
[----:B------:R-:W-:-:S06]  /*7020*/  UMOV UR7, 0x3f811111 ;  /* 0x3f81111100077882 */ /* 0x000fcc0000000000 */
[----:B------:R-:W-:Y:S01]  /*7030*/  DFMA R10, R30, R10, UR6 ;  /* 0x000000061e0a7e2b */ /* 0x000fe2000800000a */
[----:B------:R-:W-:Y:S01]  /*7040*/  UMOV UR6, 0x555502a1 ;  /* 0x555502a100067882 */ /* 0x000fe20000000000 */
[----:B------:R-:W-:Y:S01]  /*7050*/  UMOV UR7, 0x3fa55555 ;  /* 0x3fa5555500077882 */ /* 0x000fe20000000000 */
[----:B------:R-:W-:-:S05]  /*7060*/  FSETP.GEU.AND P1, PT, |R53|, 6.5827683646048100446e-37, PT ;  /* 0x036000003500780b */ /* 0x000fca0003f2e200 */
        /* <DEDUP_REMOVED lines=8> */
[----:B------:R-:W-:-:S04]  /*70f0*/  DFMA R32, R30, R32, 1 ;  /* 0x3ff000001e20742b */ /* 0x000fc80000000020 */
[----:B------:R-:W-:-:S04]  /*7100*/  FFMA R4, RZ, R3, R11 ;  /* 0x00000003ff047223 */ /* 0x000fc8000000000b */
[----:B------:R-:W-:Y:S01]  /*7110*/  DFMA R30, R30, R32, 1 ;  /* 0x3ff000001e1e742b */ /* 0x000fe20000000020 */
[----:B------:R-:W-:-:S09]  /*7120*/  FSETP.GT.AND P0, PT, |R4|, 1.469367938527859385e-39, PT ;  /* 0x001000000400780b */ /* 0x000fd20003f04200 */
        /* <DEDUP_REMOVED lines=16> */
.L_x_92:
[----:B------:R-:W-:Y:S05]  /*7230*/  BSYNC.RECONVERGENT B0 ;  /* 0x0000000000007941 */ /* 0x000fea0003800200 */
.L_x_91:
[C-C-:B------:R-:W-:Y:S01]  /*7240*/  DADD R30, R32.reuse, R28.reuse ;  /* 0x00000000201e7229 */ /* 0x140fe2000000001c */
[----:B------:R-:W-:Y:S01]  /*7250*/  BSSY.RECONVERGENT B1, `(.L_x_93) ;  /* 0x000000a000017945 */ /* 0x000fe20003800200 */
[----:B------:R-:W-:-:S03]  /*7260*/  DADD R28, R32, -R28 ;  /* 0x00000000201c7229 */ /* 0x000fc6000000081c */
[----:B------:R-:W-:Y:S08]  /*7270*/  @P0 BRA P1, `(.L_x_94) ;  /* 0x00000000001c0947 */ /* 0x000ff00000800000 */
[----:B------:R-:W-:Y:S01]  /*7280*/  MOV R14, R52 ;  /* 0x00000034000e7202 */ /* 0x000fe20000000f00 */
[----:B------:R-:W-:Y:S01]  /*7290*/  IMAD.MOV.U32 R9, RZ, RZ, R53 ;  /* 0x000000ffff097224 */ /* 0x000fe200078e0035 */
[----:B------:R-:W-:Y:S01]  /*72a0*/  MOV R16, 0x72e0 ;  /* 0x000072e000107802 */ /* 0x000fe20000000f00 */
[----:B------:R-:W-:Y:S02]  /*72b0*/  IMAD.MOV.U32 R12, RZ, RZ, R2 ;  /* 0x000000ffff0c7224 */ /* 0x000fe400078e0002 */
[----:B------:R-:W-:-:S07]  /*72c0*/  IMAD.MOV.U32 R13, RZ, RZ, R3 ;  /* 0x000000ffff0d7224 */ /* 0x000fce00078e0003 */
[----:B------:R-:W-:Y:S05]  /*72d0*/  CALL.REL.NOINC `($__internal_0_$__cuda_sm20_div_rn_f64_full) ;  /* 0x0000003800a87944 */ /* 0x000fea0003c00000 */
[----:B------:R-:W-:-:S07]  /*72e0*/  MOV R11, R9 ;  /* 0x00000009000b7202 */ /* 0x000fce0000000f00 */
.L_x_94:
[----:B------:R-:W-:Y:S05]  /*72f0*/  BSYNC.RECONVERGENT B1 ;  /* 0x0000000000017941 */ /* 0x000fea0003800200 */
.L_x_93:
[----:B------:R-:W-:Y:S01]  /*7300*/  IMAD.MOV.U32 R2, RZ, RZ, 0x652b82fe ;  /* 0x652b82feff027424 */ /* 0x000fe200078e00ff */
[----:B------:R-:W-:Y:S01]  /*7310*/  UMOV UR6, 0xfefa39ef ;  /* 0xfefa39ef00067882 */ /* 0x000fe20000000000 */
[----:B------:R-:W-:Y:S01]  /*7320*/  IMAD.MOV.U32 R3, RZ, RZ, 0x3ff71547 ;  /* 0x3ff71547ff037424 */ /* 0x000fe200078e00ff */
[----:B------:R-:W-:Y:S01]  /*7330*/  UMOV UR7, 0x3fe62e42 ;  /* 0x3fe62e4200077882 */ /* 0x000fe20000000000 */
[----:B------:R-:W-:Y:S01]  /*7340*/  FSETP.GEU.AND P0, PT, |R11|, 4.1917929649353027344, PT ;  /* 0x4086232b0b00780b */ /* 0x000fe20003f0e200 */
[----:B------:R-:W-:Y:S03]  /*7350*/  BSSY.RECONVERGENT B0, `(.L_x_95) ;  /* 0x000003e000007945 */ /* 0x000fe60003800200 */
[----:B------:R-:W-:-:S08]  /*7360*/  DFMA R2, R10, R2, 6.75539944105574400000e+15 ;  /* 0x433800000a02742b */ /* 0x000fd00000000002 */
[----:B------:R-:W-:-:S08]  /*7370*/  DADD R12, R2, -6.75539944105574400000e+15 ;  /* 0xc3380000020c7429 */ /* 0x000fd00000000000 */
[----:B------:R-:W-:Y:S01]  /*7380*/  DFMA R14, R12, -UR6, R10 ;  /* 0x800000060c0e7c2b */ /* 0x000fe2000800000a */
[----:B------:R-:W-:Y:S01]  /*7390*/  UMOV UR6, 0x3b39803f ;  /* 0x3b39803f00067882 */ /* 0x000fe20000000000 */
[----:B------:R-:W-:-:S06]  /*73a0*/  UMOV UR7, 0x3c7abc9e ;  /* 0x3c7abc9e00077882 */ /* 0x000fcc0000000000 */
[----:B------:R-:W-:Y:S01]  /*73b0*/  DFMA R14, R12, -UR6, R14 ;  /* 0x800000060c0e7c2b */ /* 0x000fe2000800000e */
[----:B------:R-:W-:Y:S01]  /*73c0*/  UMOV UR6, 0x69ce2bdf ;  /* 0x69ce2bdf00067882 */ /* 0x000fe20000000000 */
[----:B------:R-:W-:Y:S01]  /*73d0*/  IMAD.MOV.U32 R12, RZ, RZ, -0x35dec16 ;  /* 0xfca213eaff0c7424 */ /* 0x000fe200078e00ff */
[----:B------:R-:W-:Y:S01]  /*73e0*/  MOV R13, 0x3e928af3 ;  /* 0x3e928af3000d7802 */ /* 0x000fe20000000f00 */
[----:B------:R-:W-:-:S05]  /*73f0*/  UMOV UR7, 0x3e5ade15 ;  /* 0x3e5ade1500077882 */ /* 0x000fca0000000000 */
        /* <DEDUP_REMOVED lines=14> */
[----:B------:R-:W-:Y:S01]  /*74e0*/  DMUL R12, R28, -0.5 ;  /* 0xbfe000001c0c7828 */ /* 0x000fe20000000000 */
[----:B------:R-:W-:Y:S01]  /*74f0*/  UMOV UR7, 0x3f811111 ;  /* 0x3f81111100077882 */ /* 0x000fe20000000000 */
[----:B------:R-:W-:-:S04]  /*7500*/  IMAD.MOV.U32 R28, RZ, RZ, 0x1 ;  /* 0x00000001ff1c7424 */ /* 0x000fc800078e00ff */
[----:B------:R-:W-:Y:S01]  /*7510*/  DFMA R32, R14, R32, UR6 ;  /* 0x000000060e207e2b */ /* 0x000fe20008000020 */
[----:B------:R-:W0:Y:S01]  /*7520*/  MUFU.RCP64H R29, R13 ;  /* 0x0000000d001d7308 */ /* 0x000e220000001800 */
[----:B------:R-:W-:Y:S01]  /*7530*/  UMOV UR6, 0x555502a1 ;  /* 0x555502a100067882 */ /* 0x000fe20000000000 */
[----:B------:R-:W-:-:S05]  /*7540*/  UMOV UR7, 0x3fa55555 ;  /* 0x3fa5555500077882 */ /* 0x000fca0000000000 */
[----:B------:R-:W-:Y:S01]  /*7550*/  DFMA R32, R14, R32, UR6 ;  /* 0x000000060e207e2b */ /* 0x000fe20008000020 */
[----:B------:R-:W-:Y:S01]  /*7560*/  UMOV UR6, 0x55555511 ;  /* 0x5555551100067882 */ /* 0x000fe20000000000 */
[----:B------:R-:W-:-:S06]  /*7570*/  UMOV UR7, 0x3fc55555 ;  /* 0x3fc5555500077882 */ /* 0x000fcc0000000000 */
[----:B------:R-:W-:Y:S01]  /*7580*/  DFMA R32, R14, R32, UR6 ;  /* 0x000000060e207e2b */ /* 0x000fe20008000020 */
[----:B------:R-:W-:Y:S01]  /*7590*/  UMOV UR6, 0xb ;  /* 0x0000000b00067882 */ /* 0x000fe20000000000 */
[----:B0-----:R-:W-:Y:S01]  /*75a0*/  DFMA R34, -R12, R28, 1 ;  /* 0x3ff000000c22742b */ /* 0x001fe2000000011c */
[----:B------:R-:W-:-:S05]  /*75b0*/  UMOV UR7, 0x3fe00000 ;  /* 0x3fe0000000077882 */ /* 0x000fca0000000000 */
[----:B------:R-:W-:Y:S02]  /*75c0*/  DFMA R32, R14, R32, UR6 ;  /* 0x000000060e207e2b */ /* 0x000fe40008000020 */
[----:B------:R-:W-:-:S06]  /*75d0*/  DFMA R34, R34, R34, R34 ;  /* 0x000000222222722b */ /* 0x000fcc0000000022 */
[----:B------:R-:W-:Y:S02]  /*75e0*/  DFMA R32, R14, R32, 1 ;  /* 0x3ff000000e20742b */ /* 0x000fe40000000020 */
[----:B------:R-:W-:-:S06]  /*75f0*/  DFMA R34, R28, R34, R28 ;  /* 0x000000221c22722b */ /* 0x000fcc000000001c */
        /* <DEDUP_REMOVED lines=14> */
[----:B------:R-:W-:Y:S01]  /*76e0*/  @!P1 IADD3 R2, PT, PT, R2, -R3, RZ ;  /* 0x8000000302029210 */ /* 0x000fe20007ffe0ff */
[----:B------:R-:W-:-:S03]  /*76f0*/  @!P1 IMAD R3, R3, 0x100000, R33 ;  /* 0x0010000003039824 */ /* 0x000fc600078e0221 */
[----:B------:R-:W-:Y:S01]  /*7700*/  @!P1 LEA R11, R2, 0x3ff00000, 0x14 ;  /* 0x3ff00000020b9811 */ /* 0x000fe200078ea0ff */
[----:B------:R-:W-:-:S06]  /*7710*/  @!P1 IMAD.MOV.U32 R2, RZ, RZ, R32 ;  /* 0x000000ffff029224 */ /* 0x000fcc00078e0020 */
[----:B------:R-:W-:-:S11]  /*7720*/  @!P1 DMUL R14, R2, R10 ;  /* 0x0000000a020e9228 */ /* 0x000fd60000000000 */
.L_x_96:
[----:B------:R-:W-:Y:S05]  /*7730*/  BSYNC.RECONVERGENT B0 ;  /* 0x0000000000007941 */ /* 0x000fea0003800200 */
.L_x_95:
        /* <DEDUP_REMOVED lines=9> */
[----:B------:R-:W-:Y:S02]  /*77d0*/  MOV R9, R15 ;  /* 0x0000000f00097202 */ /* 0x000fe40000000f00 */
[----:B------:R-:W-:-:S07]  /*77e0*/  MOV R16, 0x7800 ;  /* 0x0000780000107802 */ /* 0x000fce0000000f00 */
[----:B------:R-:W-:Y:S05]  /*77f0*/  CALL.REL.NOINC `($__internal_0_$__cuda_sm20_div_rn_f64_full) ;  /* 0x0000003400607944 */ /* 0x000fea0003c00000 */
[----:B------:R-:W-:Y:S02]  /*7800*/  IMAD.MOV.U32 R2, RZ, RZ, R10 ;  /* 0x000000ffff027224 */ /* 0x000fe400078e000a */
[----:B------:R-:W-:-:S07]  /*7810*/  IMAD.MOV.U32 R3, RZ, RZ, R9 ;  /* 0x000000ffff037224 */ /* 0x000fce00078e0009 */
.L_x_98:
[----:B------:R-:W-:Y:S05]  /*7820*/  BSYNC.RECONVERGENT B1 ;  /* 0x0000000000017941 */ /* 0x000fea0003800200 */
.L_x_97:
        /* <DEDUP_REMOVED lines=26> */
.L_x_100:
[----:B------:R-:W-:Y:S05]  /*79d0*/  BSYNC.RECONVERGENT B1 ;  /* 0x0000000000017941 */ /* 0x000fea0003800200 */
.L_x_99:
        /* <DEDUP_REMOVED lines=59> */
[----:B------:R-:W-:Y:S01]  /*7d90*/  @!P1 IMAD.IADD R12, R12, 0x1, -R11 ;  /* 0x000000010c0c9824 */ /* 0x000fe200078e0a0b */
[----:B------:R-:W-:-:S04]  /*7da0*/  @!P1 LEA R11, R11, R15, 0x14 ;  /* 0x0000000f0b0b9211 */ /* 0x000fc800078ea0ff */
[----:B------:R-:W-:Y:S01]  /*7db0*/  @!P1 LEA R13, R12, 0x3ff00000, 0x14 ;  /* 0x3ff000000c0d9811 */ /* 0x000fe200078ea0ff */
[----:B------:R-:W-:-:S06]  /*7dc0*/  @!P1 IMAD.MOV.U32 R12, RZ, RZ, RZ ;  /* 0x000000ffff0c9224 */ /* 0x000fcc00078e00ff */
[----:B------:R-:W-:-:S11]  /*7dd0*/  @!P1 DMUL R18, R10, R12 ;  /* 0x0000000c0a129228 */ /* 0x000fd60000000000 */
.L_x_102:
[----:B------:R-:W-:Y:S05]  /*7de0*/  BSYNC.RECONVERGENT B0 ;  /* 0x0000000000007941 */ /* 0x000fea0003800200 */
.L_x_101:
        /* <DEDUP_REMOVED lines=19> */
.L_x_104:
[----:B------:R-:W-:Y:S05]  /*7f20*/  BSYNC.RECONVERGENT B1 ;  /* 0x0000000000017941 */ /* 0x000fea0003800200 */
.L_x_103:
[----:B------:R-:W-:Y:S01]  /*7f30*/  MOV R14, 0x652b82fe ;  /* 0x652b82fe000e7802 */ /* 0x000fe20000000f00 */
[----:B------:R-:W-:Y:S01]  /*7f40*/  IMAD.MOV.U32 R15, RZ, RZ, 0x3ff71547 ;  /* 0x3ff71547ff0f7424 */ /* 0x000fe200078e00ff */
[----:B------:R-:W-:Y:S01]  /*7f50*/  UMOV UR6, 0xfefa39ef ;  /* 0xfefa39ef00067882 */ /* 0x000fe20000000000 */
[----:B------:R-:W-:Y:S01]  /*7f60*/  UMOV UR7, 0x3fe62e42 ;  /* 0x3fe62e4200077882 */ /* 0x000fe20000000000 */
[----:B------:R-:W0:Y:S01]  /*7f70*/  MUFU.RCP64H R33, R29 ;  /* 0x0000001d00217308 */ /* 0x000e220000001800 */
[----:B------:R-:W-:Y:S01]  /*7f80*/  HFMA2 R32, -RZ, RZ, 0, 5.9604644775390625e-08 ;  /* 0x00000001ff207431 */ /* 0x000fe200000001ff */
        /* <DEDUP_REMOVED lines=30> */
[--C-:B------:R-:W-:Y:S02]  /*8170*/  DFMA R36, -R28, R34, -R48.reuse ;  /* 0x000000221c24722b */ /* 0x100fe40000000930 */
[----:B------:R-:W-:-:S03]  /*8180*/  DADD R48, -RZ, -R48 ;  /* 0x00000000ff307229 */ /* 0x000fc60000000930 */
        /* <DEDUP_REMOVED lines=35> */
.L_x_106:
[----:B------:R-:W-:Y:S05]  /*83c0*/  BSYNC.RECONVERGENT B0 ;  /* 0x0000000000007941 */ /* 0x000fea0003800200 */
.L_x_105:
        /* <DEDUP_REMOVED lines=10> */
[----:B------:R-:W-:-:S07]  /*8470*/  IMAD.MOV.U32 R11, RZ, RZ, R9 ;  /* 0x000000ffff0b7224 */ /* 0x000fce00078e0009 */
.L_x_108:
[----:B------:R-:W-:Y:S05]  /*8480*/  BSYNC.RECONVERGENT B1 ;  /* 0x0000000000017941 */ /* 0x000fea0003800200 */
.L_x_107:
[----:B------:R-:W-:Y:S01]  /*8490*/  MOV R12, 0x652b82fe ;  /* 0x652b82fe000c7802 */ /* 0x000fe20000000f00 */
[----:B------:R-:W-:Y:S01]  /*84a0*/  IMAD.MOV.U32 R13, RZ, RZ, 0x3ff71547 ;  /* 0x3ff71547ff0d7424 */ /* 0x000fe200078e00ff */
[----:B------:R-:W-:Y:S01]  /*84b0*/  UMOV UR6, 0xfefa39ef ;  /* 0xfefa39ef00067882 */ /* 0x000fe20000000000 */
[----:B------:R-:W-:Y:S01]  /*84c0*/  UMOV UR7, 0x3fe62e42 ;  /* 0x3fe62e4200077882 */ /* 0x000fe20000000000 */
[----:B------:R-:W-:Y:S01]  /*84d0*/  FSETP.GEU.AND P0, PT, |R11|, 4.1917929649353027344, PT ;  /* 0x4086232b0b00780b */ /* 0x000fe20003f0e200 */
[----:B------:R-:W-:Y:S02]  /*84e0*/  BSSY.RECONVERGENT B0, `(.L_x_109) ;  /* 0x000003e000007945 */ /* 0x000fe40003800200 */
        /* <DEDUP_REMOVED lines=8> */
[----:B------:R-:W-:Y:S01]  /*8570*/  UMOV UR7, 0x3e5ade15 ;  /* 0x3e5ade1500077882 */ /* 0x000fe20000000000 */
[----:B------:R-:W-:-:S06]  /*8580*/  IMAD.MOV.U32 R29, RZ, RZ, 0x3e928af3 ;  /* 0x3e928af3ff1d7424 */ /* 0x000fcc00078e00ff */
        /* <DEDUP_REMOVED lines=16> */
[----:B------:R-:W-:-:S04]  /*8690*/  MOV R18, 0x1 ;  /* 0x0000000100127802 */ /* 0x000fc80000000f00 */
        /* <DEDUP_REMOVED lines=34> */
.L_x_110:
[----:B------:R-:W-:Y:S05]  /*88c0*/  BSYNC.RECONVERGENT B0 ;  /* 0x0000000000007941 */ /* 0x000fea0003800200 */
.L_x_109:
        /* <DEDUP_REMOVED lines=16> */
.L_x_112:
[----:B------:R-:W-:Y:S05]  /*89d0*/  BSYNC.RECONVERGENT B1 ;  /* 0x0000000000017941 */ /* 0x000fea0003800200 */
.L_x_111:
        /* <DEDUP_REMOVED lines=26> */
.L_x_114:
[----:B------:R-:W-:Y:S05]  /*8b80*/  BSYNC.RECONVERGENT B1 ;  /* 0x0000000000017941 */ /* 0x000fea0003800200 */
.L_x_113:
        /* <DEDUP_REMOVED lines=64> */
.L_x_116:
[----:B------:R-:W-:Y:S05]  /*8f90*/  BSYNC.RECONVERGENT B0 ;  /* 0x0000000000007941 */ /* 0x000fea0003800200 */
.L_x_115:
        /* <DEDUP_REMOVED lines=19> */
.L_x_118:
[----:B------:R-:W-:Y:S05]  /*90d0*/  BSYNC.RECONVERGENT B1 ;  /* 0x0000000000017941 */ /* 0x000fea0003800200 */
.L_x_117:
        /* <DEDUP_REMOVED lines=73> */
.L_x_120:
[----:B------:R-:W-:Y:S05]  /*9570*/  BSYNC.RECONVERGENT B0 ;  /* 0x0000000000007941 */ /* 0x000fea0003800200 */
.L_x_119:
        /* <DEDUP_REMOVED lines=11> */
.L_x_122:
[----:B------:R-:W-:Y:S05]  /*9630*/  BSYNC.RECONVERGENT B1 ;  /* 0x0000000000017941 */ /* 0x000fea0003800200 */
.L_x_121:
        /* <DEDUP_REMOVED lines=67> */
.L_x_124:
[----:B------:R-:W-:Y:S05]  /*9a70*/  BSYNC.RECONVERGENT B0 ;  /* 0x0000000000007941 */ /* 0x000fea0003800200 */
.L_x_123:
        /* <DEDUP_REMOVED lines=14> */
.L_x_126:
[----:B------:R-:W-:Y:S05]  /*9b60*/  BSYNC.RECONVERGENT B1 ;  /* 0x0000000000017941 */ /* 0x000fea0003800200 */
.L_x_125:
        /* <DEDUP_REMOVED lines=26> */
.L_x_128:
[----:B------:R-:W-:Y:S05]  /*9d10*/  BSYNC.RECONVERGENT B1 ;  /* 0x0000000000017941 */ /* 0x000fea0003800200 */
.L_x_127:
        /* <DEDUP_REMOVED lines=57> */
[----:B------:R-:W-:Y:S01]  /*a0b0*/  FSEL R7, R7, RZ, P0 ;  /* 0x000000ff07077208 */ /* 0x000fe20000000000 */
[----:B------:R-:W-:Y:S01]  /*a0c0*/  @!P1 IMAD.MOV.U32 R12, RZ, RZ, RZ ;  /* 0x000000ffff0c9224 */ /* 0x000fe200078e00ff */
[----:B------:R-:W-:-:S05]  /*a0d0*/  @!P1 SHF.R.S32.HI R11, RZ, 0x1, R0 ;  /* 0x00000001ff0b9819 */ /* 0x000fca0000011400 */
[----:B------:R-:W-:Y:S01]  /*a0e0*/  @!P1 IMAD.IADD R14, R14, 0x1, -R11 ;  /* 0x000000010e0e9824 */ /* 0x000fe200078e0a0b */
[----:B------:R-:W-:-:S04]  /*a0f0*/  @!P1 LEA R11, R11, R13, 0x14 ;  /* 0x0000000d0b0b9211 */ /* 0x000fc800078ea0ff */
[----:B------:R-:W-:-:S06]  /*a100*/  @!P1 LEA R13, R14, 0x3ff00000, 0x14 ;  /* 0x3ff000000e0d9811 */ /* 0x000fcc00078ea0ff */
[----:B------:R-:W-:-:S11]  /*a110*/  @!P1 DMUL R6, R10, R12 ;  /* 0x0000000c0a069228 */ /* 0x000fd60000000000 */
.L_x_130:
[----:B------:R-:W-:Y:S05]  /*a120*/  BSYNC.RECONVERGENT B0 ;  /* 0x0000000000007941 */ /* 0x000fea0003800200 */
.L_x_129:
        /* <DEDUP_REMOVED lines=19> */
.L_x_132:
[----:B------:R-:W-:Y:S05]  /*a260*/  BSYNC.RECONVERGENT B1 ;  /* 0x0000000000017941 */ /* 0x000fea0003800200 */
.L_x_131:
        /* <DEDUP_REMOVED lines=73> */
.L_x_134:
[----:B------:R-:W-:Y:S05]  /*a700*/  BSYNC.RECONVERGENT B0 ;  /* 0x0000000000007941 */ /* 0x000fea0003800200 */
.L_x_133:
        /* <DEDUP_REMOVED lines=11> */
.L_x_136:
[----:B------:R-:W-:Y:S05]  /*a7c0*/  BSYNC.RECONVERGENT B1 ;  /* 0x0000000000017941 */ /* 0x000fea0003800200 */
.L_x_135:
        /* <DEDUP_REMOVED lines=62> */
[----:B------:R-:W-:Y:S01]  /*abb0*/  @!P1 IMAD.IADD R4, R4, 0x1, -R5 ;  /* 0x0000000104049824 */ /* 0x000fe200078e0a05 */
[----:B------:R-:W-:-:S04]  /*abc0*/  @!P1 LEA R5, R5, R17, 0x14 ;  /* 0x0000001105059211 */ /* 0x000fc800078ea0ff */
[----:B------:R-:W-:Y:S01]  /*abd0*/  @!P1 LEA R11, R4, 0x3ff00000, 0x14 ;  /* 0x3ff00000040b9811 */ /* 0x000fe200078ea0ff */
[----:B------:R-:W-:-:S06]  /*abe0*/  @!P1 IMAD.MOV.U32 R4, RZ, RZ, R16 ;  /* 0x000000ffff049224 */ /* 0x000fcc00078e0010 */
[----:B------:R-:W-:-:S11]  /*abf0*/  @!P1 DMUL R6, R4, R10 ;  /* 0x0000000a04069228 */ /* 0x000fd60000000000 */
.L_x_138:
[----:B------:R-:W-:Y:S05]  /*ac00*/  BSYNC.RECONVERGENT B0 ;  /* 0x0000000000007941 */ /* 0x000fea0003800200 */
.L_x_137:
        /* <DEDUP_REMOVED lines=10> */
[----:B------:R-:W-:-:S07]  /*acb0*/  MOV R16, 0xacd0 ;  /* 0x0000acd000107802 */ /* 0x000fce0000000f00 */
[----:B------:R-:W-:Y:S05]  /*acc0*/  CALL.REL.NOINC `($__internal_0_$__cuda_sm20_div_rn_f64_full) ;  /* 0x00000000002c7944 */ /* 0x000fea0003c00000 */
[----:B------:R-:W-:-:S07]  /*acd0*/  MOV R11, R9 ;  /* 0x00000009000b7202 */ /* 0x000fce0000000f00 */
.L_x_140:
[----:B------:R-:W-:Y:S05]  /*ace0*/  BSYNC.RECONVERGENT B1 ;  /* 0x0000000000017941 */ /* 0x000fea0003800200 */
.L_x_139:
[----:B------:R-:W0:Y:S02]  /*acf0*/  LDC.64 R4, c[0x0][0x3d8] ;  /* 0x0000f600ff047b82 */ /* 0x000e240000000a00 */
[----:B0-----:R-:W-:-:S05]  /*ad00*/  IMAD.WIDE R8, R8, 0x8, R4 ;  /* 0x0000000808087825 */ /* 0x001fca00078e0204 */
[----:B------:R-:W-:Y:S04]  /*ad10*/  STG.E.64 desc[UR4][R8.64], R22 ;  /* 0x0000001608007986 */ /* 0x000fe8000c101b04 */
[----:B------:R-:W-:Y:S04]  /*ad20*/  STG.E.64 desc[UR4][R8.64+0x8], R26 ;  /* 0x0000081a08007986 */ /* 0x000fe8000c101b04 */
[----:B------:R-:W-:Y:S04]  /*ad30*/  STG.E.64 desc[UR4][R8.64+0x10], R2 ;  /* 0x0000100208007986 */ /* 0x000fe8000c101b04 */
[----:B------:R-:W-:Y:S04]  /*ad40*/  STG.E.64 desc[UR4][R8.64+0x18], R18 ;  /* 0x0000181208007986 */ /* 0x000fe8000c101b04 */
[----:B------:R-:W-:Y:S04]  /*ad50*/  STG.E.64 desc[UR4][R8.64+0x20], R24 ;  /* 0x0000201808007986 */ /* 0x000fe8000c101b04 */
[----:B------:R-:W-:Y:S01]  /*ad60*/  STG.E.64 desc[UR4][R8.64+0x28], R10 ;  /* 0x0000280a08007986 */ /* 0x000fe2000c101b04 */
[----:B------:R-:W-:Y:S05]  /*ad70*/  EXIT ;  /* 0x000000000000794d */ /* 0x000fea0003800000 */
        .weak           $__internal_0_$__cuda_sm20_div_rn_f64_full
        .type           $__internal_0_$__cuda_sm20_div_rn_f64_full,@function
        .size           $__internal_0_$__cuda_sm20_div_rn_f64_full,($__internal_1_$__cuda_sm20_dsqrt_rn_f64_mediumpath_v1 - $__internal_0_$__cuda_sm20_div_rn_f64_full)
$__internal_0_$__cuda_sm20_div_rn_f64_full:
[C---:B------:R-:W-:Y:S01]  /*ad80*/  FSETP.GEU.AND P0, PT, |R13|.reuse, 1.469367938527859385e-39, PT ;  /* 0x001000000d00780b */ /* 0x040fe20003f0e200 */
[----:B------:R-:W-:Y:S01]  /*ad90*/  IMAD.MOV.U32 R61, RZ, RZ, R9 ;  /* 0x000000ffff3d7224 */ /* 0x000fe200078e0009 */
[----:B------:R-:W-:Y:S01]  /*ada0*/  LOP3.LUT R10, R13, 0x800fffff, RZ, 0xc0, !PT ;  /* 0x800fffff0d0a7812 */ /* 0x000fe200078ec0ff */
[----:B------:R-:W-:Y:S01]  /*adb0*/  IMAD.MOV.U32 R60, RZ, RZ, R14 ;  /* 0x000000ffff3c7224 */ /* 0x000fe200078e000e */
[----:B------:R-:W-:Y:S01]  /*adc0*/  MOV R58, 0x1 ;  /* 0x00000001003a7802 */ /* 0x000fe20000000f00 */
[----:B------:R-:W-:Y:S01]  /*add0*/  BSSY.RECONVERGENT B0, `(.L_x_141) ;  /* 0x0000059000007945 */ /* 0x000fe20003800200 */
[----:B------:R-:W-:Y:S01]  /*ade0*/  LOP3.LUT R11, R10, 0x3ff00000, RZ, 0xfc, !PT ;  /* 0x3ff000000a0b7812 */ /* 0x000fe200078efcff */
[----:B------:R-:W-:Y:S01]  /*adf0*/  IMAD.MOV.U32 R10, RZ, RZ, R12 ;  /* 0x000000ffff0a7224 */ /* 0x000fe200078e000c */
[C---:B------:R-:W-:Y:S01]  /*ae00*/  FSETP.GEU.AND P2, PT, |R61|.reuse, 1.469367938527859385e-39, PT ;  /* 0x001000003d00780b */ /* 0x040fe20003f4e200 */
[----:B------:R-:W-:Y:S01]  /*ae10*/  IMAD.MOV.U32 R62, RZ, RZ, R60 ;  /* 0x000000ffff3e7224 */ /* 0x000fe200078e003c */
[----:B------:R-:W-:-:S02]  /*ae20*/  LOP3.LUT R14, R61, 0x7ff00000, RZ, 0xc0, !PT ;  /* 0x7ff000003d0e7812 */ /* 0x000fc400078ec0ff */
[----:B------:R-:W-:Y:S01]  /*ae30*/  LOP3.LUT R15, R13, 0x7ff00000, RZ, 0xc0, !PT ;  /* 0x7ff000000d0f7812 */ /* 0x000fe200078ec0ff */
[----:B------:R-:W-:-:S03]  /*ae40*/  @!P0 DMUL R10, R12, 8.98846567431157953865e+307 ;  /* 0x7fe000000c0a8828 */ /* 0x000fc60000000000 */
[----:B------:R-:W-:-:S03]  /*ae50*/  ISETP.GE.U32.AND P1, PT, R14, R15, PT ;  /* 0x0000000f0e00720c */ /* 0x000fc60003f26070 */
[----:B------:R-:W0:Y:S02]  /*ae60*/  MUFU.RCP64H R59, R11 ;  /* 0x0000000b003b7308 */ /* 0x000e240000001800 */
[----:B------:R-:W-:Y:S02]  /*ae70*/  @!P2 LOP3.LUT R9, R13, 0x7ff00000, RZ, 0xc0, !PT ;  /* 0x7ff000000d09a812 */ /* 0x000fe400078ec0ff */
[----:B------:R-:W-:Y:S02]  /*ae80*/  @!P0 LOP3.LUT R15, R11, 0x7ff00000, RZ, 0xc0, !PT ;  /* 0x7ff000000b0f8812 */ /* 0x000fe400078ec0ff */
[----:B------:R-:W-:Y:S01]  /*ae90*/  @!P2 ISETP.GE.U32.AND P3, PT, R14, R9, PT ;  /* 0x000000090e00a20c */ /* 0x000fe20003f66070 */
[----:B------:R-:W-:Y:S01]  /*aea0*/  IMAD.MOV.U32 R9, RZ, RZ, 0x1ca00000 ;  /* 0x1ca00000ff097424 */ /* 0x000fe200078e00ff */
[----:B0-----:R-:W-:-:S08]  /*aeb0*/  DFMA R54, R58, -R10, 1 ;  /* 0x3ff000003a36742b */ /* 0x001fd0000000080a */
[----:B------:R-:W-:-:S08]  /*aec0*/  DFMA R54, R54, R54, R54 ;  /* 0x000000363636722b */ /* 0x000fd00000000036 */
[----:B------:R-:W-:Y:S01]  /*aed0*/  DFMA R58, R58, R54, R58 ;  /* 0x000000363a3a722b */ /* 0x000fe2000000003a */
[C---:B------:R-:W-:Y:S02]  /*aee0*/  @!P2 SEL R55, R9.reuse, 0x63400000, !P3 ;  /* 0x634000000937a807 */ /* 0x040fe40005800000 */
[----:B------:R-:W-:Y:S02]  /*aef0*/  SEL R54, R9, 0x63400000, !P1 ;  /* 0x6340000009367807 */ /* 0x000fe40004800000 */
[----:B------:R-:W-:-:S03]  /*af00*/  @!P2 LOP3.LUT R55, R55, 0x80000000, R61, 0xf8, !PT ;  /* 0x800000003737a812 */ /* 0x000fc600078ef83d */
[----:B------:R-:W-:Y:S01]  /*af10*/  DFMA R64, R58, -R10, 1 ;  /* 0x3ff000003a40742b */ /* 0x000fe2000000080a */
[----:B------:R-:W-:Y:S01]  /*af20*/  LOP3.LUT R63, R54, 0x800fffff, R61, 0xf8, !PT ;  /* 0x800fffff363f7812 */ /* 0x000fe200078ef83d */
[----:B------:R-:W-:Y:S01]  /*af30*/  @!P2 IMAD.MOV.U32 R54, RZ, RZ, RZ ;  /* 0x000000ffff36a224 */ /* 0x000fe200078e00ff */
[----:B------:R-:W-:-:S05]  /*af40*/  @!P2 LOP3.LUT R55, R55, 0x100000, RZ, 0xfc, !PT ;  /* 0x001000003737a812 */ /* 0x000fca00078efcff */
[----:B------:R-:W-:Y:S02]  /*af50*/  DFMA R64, R58, R64, R58 ;  /* 0x000000403a40722b */ /* 0x000fe4000000003a */
[----:B------:R-:W-:-:S08]  /*af60*/  @!P2 DFMA R62, R62, 2, -R54 ;  /* 0x400000003e3ea82b */ /* 0x000fd00000000836 */
[----:B------:R-:W-:-:S08]  /*af70*/  DMUL R54, R64, R62 ;  /* 0x0000003e40367228 */ /* 0x000fd00000000000 */
[----:B------:R-:W-:-:S08]  /*af80*/  DFMA R58, R54, -R10, R62 ;  /* 0x8000000a363a722b */ /* 0x000fd0000000003e */
[----:B------:R-:W-:Y:S01]  /*af90*/  DFMA R58, R64, R58, R54 ;  /* 0x0000003a403a722b */ /* 0x000fe20000000036 */
[----:B------:R-:W-:Y:S02]  /*afa0*/  MOV R54, R14 ;  /* 0x0000000e00367202 */ /* 0x000fe40000000f00 */
[----:B------:R-:W-:-:S05]  /*afb0*/  @!P2 LOP3.LUT R54, R63, 0x7ff00000, RZ, 0xc0, !PT ;  /* 0x7ff000003f36a812 */ /* 0x000fca00078ec0ff */
[----:B------:R-:W-:-:S05]  /*afc0*/  VIADD R55, R54, 0xffffffff ;  /* 0xffffffff36377836 */ /* 0x000fca0000000000 */
[----:B------:R-:W-:Y:S01]  /*afd0*/  ISETP.GT.U32.AND P0, PT, R55, 0x7feffffe, PT ;  /* 0x7feffffe3700780c */ /* 0x000fe20003f04070 */
[----:B------:R-:W-:-:S05]  /*afe0*/  VIADD R55, R15, 0xffffffff ;  /* 0xffffffff0f377836 */ /* 0x000fca0000000000 */
[----:B------:R-:W-:-:S13]  /*aff0*/  ISETP.GT.U32.OR P0, PT, R55, 0x7feffffe, P0 ;  /* 0x7feffffe3700780c */ /* 0x000fda0000704470 */
[----:B------:R-:W-:Y:S05]  /*b000*/  @P0 BRA `(.L_x_142) ;  /* 0x0000000000740947 */ /* 0x000fea0003800000 */
[----:B------:R-:W-:-:S04]  /*b010*/  LOP3.LUT R15, R13, 0x7ff00000, RZ, 0xc0, !PT ;  /* 0x7ff000000d0f7812 */ /* 0x000fc800078ec0ff */
[CC--:B------:R-:W-:Y:S02]  /*b020*/  VIADDMNMX R54, R14.reuse, -R15.reuse, 0xb9600000, !PT ;  /* 0xb96000000e367446 */ /* 0x0c0fe4000780090f */
[----:B------:R-:W-:Y:S01]  /*b030*/  ISETP.GE.U32.AND P0, PT, R14, R15, PT ;  /* 0x0000000f0e00720c */ /* 0x000fe20003f06070 */
[----:B------:R-:W-:Y:S01]  /*b040*/  IMAD.MOV.U32 R14, RZ, RZ, RZ ;  /* 0x000000ffff0e7224 */ /* 0x000fe200078e00ff */
[----:B------:R-:W-:Y:S02]  /*b050*/  VIMNMX R54, PT, PT, R54, 0x46a00000, PT ;  /* 0x46a0000036367848 */ /* 0x000fe40003fe0100 */
[----:B------:R-:W-:-:S05]  /*b060*/  SEL R9, R9, 0x63400000, !P0 ;  /* 0x6340000009097807 */ /* 0x000fca0004000000 */
[----:B------:R-:W-:-:S05]  /*b070*/  IMAD.IADD R9, R54, 0x1, -R9 ;  /* 0x0000000136097824 */ /* 0x000fca00078e0a09 */
[----:B------:R-:W-:-:S06]  /*b080*/  IADD3 R15, PT, PT, R9, 0x7fe00000, RZ ;  /* 0x7fe00000090f7810 */ /* 0x000fcc0007ffe0ff */
[----:B------:R-:W-:-:S10]  /*b090*/  DMUL R64, R58, R14 ;  /* 0x0000000e3a407228 */ /* 0x000fd40000000000 */
[----:B------:R-:W-:-:S13]  /*b0a0*/  FSETP.GTU.AND P0, PT, |R65|, 1.469367938527859385e-39, PT ;  /* 0x001000004100780b */ /* 0x000fda0003f0c200 */
[----:B------:R-:W-:Y:S05]  /*b0b0*/  @P0 BRA `(.L_x_143) ;  /* 0x0000000000a80947 */ /* 0x000fea0003800000 */
[----:B------:R-:W-:-:S06]  /*b0c0*/  DFMA R10, R58, -R10, R62 ;  /* 0x8000000a3a0a722b */ /* 0x000fcc000000003e */
[----:B------:R-:W-:-:S04]  /*b0d0*/  IMAD.MOV.U32 R10, RZ, RZ, RZ ;  /* 0x000000ffff0a7224 */ /* 0x000fc800078e00ff */
[C---:B------:R-:W-:Y:S02]  /*b0e0*/  FSETP.NEU.AND P0, PT, R11.reuse, RZ, PT ;  /* 0x000000ff0b00720b */ /* 0x040fe40003f0d000 */
[----:B------:R-:W-:-:S04]  /*b0f0*/  LOP3.LUT R12, R11, 0x80000000, R13, 0x48, !PT ;  /* 0x800000000b0c7812 */ /* 0x000fc800078e480d */
[----:B------:R-:W-:-:S07]  /*b100*/  LOP3.LUT R11, R12, R15, RZ, 0xfc, !PT ;  /* 0x0000000f0c0b7212 */ /* 0x000fce00078efcff */
[----:B------:R-:W-:Y:S05]  /*b110*/  @!P0 BRA `(.L_x_143) ;  /* 0x0000000000908947 */ /* 0x000fea0003800000 */
[----:B------:R-:W-:Y:S01]  /*b120*/  IMAD.MOV R15, RZ, RZ, -R9 ;  /* 0x000000ffff0f7224 */ /* 0x000fe200078e0a09 */
[----:B------:R-:W-:Y:S01]  /*b130*/  MOV R14, RZ ;  /* 0x000000ff000e7202 */ /* 0x000fe20000000f00 */
[----:B------:R-:W-:Y:S01]  /*b140*/  DMUL.RP R10, R58, R10 ;  /* 0x0000000a3a0a7228 */ /* 0x000fe20000008000 */
[----:B------:R-:W-:-:S04]  /*b150*/  IADD3 R9, PT, PT, -R9, -0x43300000, RZ ;  /* 0xbcd0000009097810 */ /* 0x000fc80007ffe1ff */
[----:B------:R-:W-:-:S05]  /*b160*/  DFMA R14, R64, -R14, R58 ;  /* 0x8000000e400e722b */ /* 0x000fca000000003a */
[----:B------:R-:W-:-:S05]  /*b170*/  LOP3.LUT R12, R11, R12, RZ, 0x3c, !PT ;  /* 0x0000000c0b0c7212 */ /* 0x000fca00078e3cff */
[----:B------:R-:W-:-:S04]  /*b180*/  FSETP.NEU.AND P0, PT, |R15|, R9, PT ;  /* 0x000000090f00720b */ /* 0x000fc80003f0d200 */
[----:B------:R-:W-:Y:S02]  /*b190*/  FSEL R10, R10, R64, !P0 ;  /* 0x000000400a0a7208 */ /* 0x000fe40004000000 */
[----:B------:R-:W-:-:S03]  /*b1a0*/  FSEL R11, R12, R65, !P0 ;  /* 0x000000410c0b7208 */ /* 0x000fc60004000000 */
[----:B------:R-:W-:Y:S02]  /*b1b0*/  IMAD.MOV.U32 R64, RZ, RZ, R10 ;  /* 0x000000ffff407224 */ /* 0x000fe400078e000a */
[----:B------:R-:W-:Y:S01]  /*b1c0*/  IMAD.MOV.U32 R65, RZ, RZ, R11 ;  /* 0x000000ffff417224 */ /* 0x000fe200078e000b */
[----:B------:R-:W-:Y:S06]  /*b1d0*/  BRA `(.L_x_143) ;  /* 0x0000000000607947 */ /* 0x000fec0003800000 */
.L_x_142:
[----:B------:R-:W-:-:S14]  /*b1e0*/  DSETP.NAN.AND P0, PT, R60, R60, PT ;  /* 0x0000003c3c00722a */ /* 0x000fdc0003f08000 */
[----:B------:R-:W-:Y:S05]  /*b1f0*/  @P0 BRA `(.L_x_144) ;  /* 0x00000000004c0947 */ /* 0x000fea0003800000 */
[----:B------:R-:W-:-:S14]  /*b200*/  DSETP.NAN.AND P0, PT, R12, R12, PT ;  /* 0x0000000c0c00722a */ /* 0x000fdc0003f08000 */
[----:B------:R-:W-:Y:S05]  /*b210*/  @P0 BRA `(.L_x_145) ;  /* 0x0000000000340947 */ /* 0x000fea0003800000 */
[----:B------:R-:W-:Y:S01]  /*b220*/  ISETP.NE.AND P0, PT, R54, R15, PT ;  /* 0x0000000f3600720c */ /* 0x000fe20003f05270 */
[----:B------:R-:W-:Y:S01]  /*b230*/  IMAD.MOV.U32 R64, RZ, RZ, 0x0 ;  /* 0x00000000ff407424 */ /* 0x000fe200078e00ff */
[----:B------:R-:W-:-:S11]  /*b240*/  MOV R65, 0xfff80000 ;  /* 0xfff8000000417802 */ /* 0x000fd60000000f00 */
[----:B------:R-:W-:Y:S05]  /*b250*/  @!P0 BRA `(.L_x_143) ;  /* 0x0000000000408947 */ /* 0x000fea0003800000 */
[----:B------:R-:W-:Y:S02]  /*b260*/  ISETP.NE.AND P0, PT, R54, 0x7ff00000, PT ;  /* 0x7ff000003600780c */ /* 0x000fe40003f05270 */
[----:B------:R-:W-:Y:S02]  /*b270*/  LOP3.LUT R13, R61, 0x80000000, R13, 0x48, !PT ;  /* 0x800000003d0d7812 */ /* 0x000fe400078e480d */
[----:B------:R-:W-:-:S13]  /*b280*/  ISETP.EQ.OR P0, PT, R15, RZ, !P0 ;  /* 0x000000ff0f00720c */ /* 0x000fda0004702670 */
[----:B------:R-:W-:Y:S01]  /*b290*/  @P0 LOP3.LUT R9, R13, 0x7ff00000, RZ, 0xfc, !PT ;  /* 0x7ff000000d090812 */ /* 0x000fe200078efcff */
[----:B------:R-:W-:Y:S02]  /*b2a0*/  @!P0 IMAD.MOV.U32 R64, RZ, RZ, RZ ;  /* 0x000000ffff408224 */ /* 0x000fe400078e00ff */
[----:B------:R-:W-:Y:S01]  /*b2b0*/  @!P0 IMAD.MOV.U32 R65, RZ, RZ, R13 ;  /* 0x000000ffff418224 */ /* 0x000fe200078e000d */
[----:B------:R-:W-:Y:S01]  /*b2c0*/  @P0 MOV R65, R9 ;  /* 0x0000000900410202 */ /* 0x000fe20000000f00 */
[----:B------:R-:W-:Y:S01]  /*b2d0*/  @P0 IMAD.MOV.U32 R64, RZ, RZ, RZ ;  /* 0x000000ffff400224 */ /* 0x000fe200078e00ff */
[----:B------:R-:W-:Y:S06]  /*b2e0*/  BRA `(.L_x_143) ;  /* 0x00000000001c7947 */ /* 0x000fec0003800000 */
.L_x_145:
[----:B------:R-:W-:Y:S01]  /*b2f0*/  LOP3.LUT R9, R13, 0x80000, RZ, 0xfc, !PT ;  /* 0x000800000d097812 */ /* 0x000fe200078efcff */
[----:B------:R-:W-:-:S04]  /*b300*/  IMAD.MOV.U32 R64, RZ, RZ, R12 ;  /* 0x000000ffff407224 */ /* 0x000fc800078e000c */
[----:B------:R-:W-:Y:S01]  /*b310*/  IMAD.MOV.U32 R65, RZ, RZ, R9 ;  /* 0x000000ffff417224 */ /* 0x000fe200078e0009 */
[----:B------:R-:W-:Y:S06]  /*b320*/  BRA `(.L_x_143) ;  /* 0x00000000000c7947 */ /* 0x000fec0003800000 */
.L_x_144:
[----:B------:R-:W-:Y:S02]  /*b330*/  LOP3.LUT R9, R61, 0x80000, RZ, 0xfc, !PT ;  /* 0x000800003d097812 */ /* 0x000fe400078efcff */
[----:B------:R-:W-:-:S03]  /*b340*/  MOV R64, R60 ;  /* 0x0000003c00407202 */ /* 0x000fc60000000f00 */
[----:B------:R-:W-:-:S07]  /*b350*/  IMAD.MOV.U32 R65, RZ, RZ, R9 ;  /* 0x000000ffff417224 */ /* 0x000fce00078e0009 */
.L_x_143:
[----:B------:R-:W-:Y:S05]  /*b360*/  BSYNC.RECONVERGENT B0 ;  /* 0x0000000000007941 */ /* 0x000fea0003800200 */
.L_x_141:
[----:B------:R-:W-:Y:S01]  /*b370*/  IMAD.MOV.U32 R12, RZ, RZ, R16 ;  /* 0x000000ffff0c7224 */ /* 0x000fe200078e0010 */
[----:B------:R-:W-:Y:S01]  /*b380*/  MOV R9, R65 ;  /* 0x0000004100097202 */ /* 0x000fe20000000f00 */
[----:B------:R-:W-:Y:S02]  /*b390*/  IMAD.MOV.U32 R13, RZ, RZ, 0x0 ;  /* 0x00000000ff0d7424 */ /* 0x000fe400078e00ff */
[----:B------:R-:W-:Y:S02]  /*b3a0*/  IMAD.MOV.U32 R10, RZ, RZ, R64 ;  /* 0x000000ffff0a7224 */ /* 0x000fe400078e0040 */
[----:B------:R-:W-:Y:S05]  /*b3b0*/  RET.REL.NODEC R12 `(_Z9kernel_4bPK3xyziS_dPKdPKfS5_PdS6_Pii) ;  /* 0xffffff4c0c107950 */ /* 0x000fea0003c3ffff */
        .weak           $__internal_1_$__cuda_sm20_dsqrt_rn_f64_mediumpath_v1
        .type           $__internal_1_$__cuda_sm20_dsqrt_rn_f64_mediumpath_v1,@function
        .size           $__internal_1_$__cuda_sm20_dsqrt_rn_f64_mediumpath_v1,(.L_x_269 - $__internal_1_$__cuda_sm20_dsqrt_rn_f64_mediumpath_v1)
$__internal_1_$__cuda_sm20_dsqrt_rn_f64_mediumpath_v1:
[----:B------:R-:W-:Y:S01]  /*b3c0*/  ISETP.GE.U32.AND P0, PT, R10, -0x3400000, PT ;  /* 0xfcc000000a00780c */ /* 0x000fe20003f06070 */
[----:B------:R-:W-:Y:S01]  /*b3d0*/  BSSY.RECONVERGENT B1, `(.L_x_146) ;  /* 0x0000028000017945 */ /* 0x000fe20003800200 */
[----:B------:R-:W-:Y:S01]  /*b3e0*/  IMAD.MOV.U32 R61, RZ, RZ, R15 ;  /* 0x000000ffff3d7224 */ /* 0x000fe200078e000f */
[----:B------:R-:W-:Y:S01]  /*b3f0*/  MOV R60, R16 ;  /* 0x00000010003c7202 */ /* 0x000fe20000000f00 */
[----:B------:R-:W-:Y:S01]  /*b400*/  IMAD.MOV.U32 R15, RZ, RZ, R13 ;  /* 0x000000ffff0f7224 */ /* 0x000fe200078e000d */
[----:B------:R-:W-:Y:S01]  /*b410*/  MOV R55, R9 ;  /* 0x0000000900377202 */ /* 0x000fe20000000f00 */
[----:B------:R-:W-:-:S07]  /*b420*/  IMAD.MOV.U32 R13, RZ, RZ, R11 ;  /* 0x000000ffff0d7224 */ /* 0x000fce00078e000b */
[----:B------:R-:W-:Y:S05]  /*b430*/  @!P0 BRA `(.L_x_147) ;  /* 0x0000000000208947 */ /* 0x000fea0003800000 */
[----:B------:R-:W-:-:S10]  /*b440*/  DFMA.RM R12, R14, R54, R12 ;  /* 0x000000360e0c722b */ /* 0x000fd4000000400c */
[----:B------:R-:W-:-:S05]  /*b450*/  IADD3 R10, P0, PT, R12, 0x1, RZ ;  /* 0x000000010c0a7810 */ /* 0x000fca0007f1e0ff */
[----:B------:R-:W-:-:S06]  /*b460*/  IMAD.X R11, RZ, RZ, R13, P0 ;  /* 0x000000ffff0b7224 */ /* 0x000fcc00000e060d */
[----:B------:R-:W-:-:S08]  /*b470*/  DFMA.RP R60, -R12, R10, R60 ;  /* 0x0000000a0c3c722b */ /* 0x000fd0000000813c */
[----:B------:R-:W-:-:S06]  /*b480*/  DSETP.GT.AND P0, PT, R60, RZ, PT ;  /* 0x000000ff3c00722a */ /* 0x000fcc0003f04000 */
[----:B------:R-:W-:Y:S02]  /*b490*/  FSEL R10, R10, R12, P0 ;  /* 0x0000000c0a0a7208 */ /* 0x000fe40000000000 */
[----:B------:R-:W-:Y:S01]  /*b4a0*/  FSEL R11, R11, R13, P0 ;  /* 0x0000000d0b0b7208 */ /* 0x000fe20000000000 */
[----:B------:R-:W-:Y:S06]  /*b4b0*/  BRA `(.L_x_148) ;  /* 0x0000000000647947 */ /* 0x000fec0003800000 */
.L_x_147:
[----:B------:R-:W-:-:S14]  /*b4c0*/  DSETP.NE.AND P0, PT, R60, RZ, PT ;  /* 0x000000ff3c00722a */ /* 0x000fdc0003f05000 */
[----:B------:R-:W-:Y:S05]  /*b4d0*/  @!P0 BRA `(.L_x_149) ;  /* 0x0000000000588947 */ /* 0x000fea0003800000 */
[----:B------:R-:W-:-:S13]  /*b4e0*/  ISETP.GE.AND P0, PT, R61, RZ, PT ;  /* 0x000000ff3d00720c */ /* 0x000fda0003f06270 */
[----:B------:R-:W-:Y:S01]  /*b4f0*/  @!P0 MOV R10, 0x0 ;  /* 0x00000000000a8802 */ /* 0x000fe20000000f00 */
[----:B------:R-:W-:Y:S01]  /*b500*/  @!P0 IMAD.MOV.U32 R11, RZ, RZ, -0x80000 ;  /* 0xfff80000ff0b8424 */ /* 0x000fe200078e00ff */
[----:B------:R-:W-:Y:S06]  /*b510*/  @!P0 BRA `(.L_x_148) ;  /* 0x00000000004c8947 */ /* 0x000fec0003800000 */
[----:B------:R-:W-:-:S13]  /*b520*/  ISETP.GT.AND P0, PT, R61, 0x7fefffff, PT ;  /* 0x7fefffff3d00780c */ /* 0x000fda0003f04270 */
[----:B------:R-:W-:Y:S05]  /*b530*/  @P0 BRA `(.L_x_149) ;  /* 0x0000000000400947 */ /* 0x000fea0003800000 */
[----:B------:R-:W-:Y:S01]  /*b540*/  DMUL R60, R60, 8.11296384146066816958e+31 ;  /* 0x469000003c3c7828 */ /* 0x000fe20000000000 */
[----:B------:R-:W-:Y:S01]  /*b550*/  IMAD.MOV.U32 R14, RZ, RZ, RZ ;  /* 0x000000ffff0e7224 */ /* 0x000fe200078e00ff */
[----:B------:R-:W-:Y:S01]  /*b560*/  MOV R10, 0x0 ;  /* 0x00000000000a7802 */ /* 0x000fe20000000f00 */
[----:B------:R-:W-:-:S03]  /*b570*/  IMAD.MOV.U32 R11, RZ, RZ, 0x3fd80000 ;  /* 0x3fd80000ff0b7424 */ /* 0x000fc600078e00ff */
[----:B------:R-:W0:Y:S02]  /*b580*/  MUFU.RSQ64H R15, R61 ;  /* 0x0000003d000f7308 */ /* 0x000e240000001c00 */
[----:B0-----:R-:W-:-:S08]  /*b590*/  DMUL R12, R14, R14 ;  /* 0x0000000e0e0c7228 */ /* 0x001fd00000000000 */
[----:B------:R-:W-:-:S08]  /*b5a0*/  DFMA R12, R60, -R12, 1 ;  /* 0x3ff000003c0c742b */ /* 0x000fd0000000080c */
[----:B------:R-:W-:Y:S02]  /*b5b0*/  DFMA R10, R12, R10, 0.5 ;  /* 0x3fe000000c0a742b */ /* 0x000fe4000000000a */
[----:B------:R-:W-:-:S08]  /*b5c0*/  DMUL R12, R14, R12 ;  /* 0x0000000c0e0c7228 */ /* 0x000fd00000000000 */
[----:B------:R-:W-:-:S08]  /*b5d0*/  DFMA R12, R10, R12, R14 ;  /* 0x0000000c0a0c722b */ /* 0x000fd0000000000e */
[----:B------:R-:W-:Y:S02]  /*b5e0*/  DMUL R10, R60, R12 ;  /* 0x0000000c3c0a7228 */ /* 0x000fe40000000000 */
[----:B------:R-:W-:-:S06]  /*b5f0*/  VIADD R13, R13, 0xfff00000 ;  /* 0xfff000000d0d7836 */ /* 0x000fcc0000000000 */
[----:B------:R-:W-:-:S08]  /*b600*/  DFMA R14, R10, -R10, R60 ;  /* 0x8000000a0a0e722b */ /* 0x000fd0000000003c */
[----:B------:R-:W-:-:S10]  /*b610*/  DFMA R10, R12, R14, R10 ;  /* 0x0000000e0c0a722b */ /* 0x000fd4000000000a */
[----:B------:R-:W-:Y:S01]  /*b620*/  IADD3 R11, PT, PT, R11, -0x3500000, RZ ;  /* 0xfcb000000b0b7810 */ /* 0x000fe20007ffe0ff */
[----:B------:R-:W-:Y:S06]  /*b630*/  BRA `(.L_x_148) ;  /* 0x0000000000047947 */ /* 0x000fec0003800000 */
.L_x_149:
[----:B------:R-:W-:-:S11]  /*b640*/  DADD R10, R60, R60 ;  /* 0x000000003c0a7229 */ /* 0x000fd6000000003c */
.L_x_148:
[----:B------:R-:W-:Y:S05]  /*b650*/  BSYNC.RECONVERGENT B1 ;  /* 0x0000000000017941 */ /* 0x000fea0003800200 */
.L_x_146:
[----:B------:R-:W-:-:S04]  /*b660*/  IMAD.MOV.U32 R59, RZ, RZ, 0x0 ;  /* 0x00000000ff3b7424 */ /* 0x000fc800078e00ff */
[----:B------:R-:W-:Y:S05]  /*b670*/  RET.REL.NODEC R58 `(_Z9kernel_4bPK3xyziS_dPKdPKfS5_PdS6_Pii) ;  /* 0xffffff483a607950 */ /* 0x000fea0003c3ffff */
.L_x_150:
[----:B------:R-:W-:-:S00]  /*b680*/  BRA `(.L_x_150) ;  /* 0xfffffffc00fc7947 */ /* 0x000fc0000383ffff */
[----:B------:R-:W-:-:S00]  /*b690*/  NOP ;  /* 0x0000000000007918 */ /* 0x000fc00000000000 */
        /* <DEDUP_REMOVED lines=14> */
.L_x_269:


//--------------------- .text._Z9kernel_3bPK3xyziS_dPKdPKfS5_PdS6_Pii --------------------------
	.section	.text._Z9kernel_3bPK3xyziS_dPKdPKfS5_PdS6_Pii,"ax",@progbits
	.align	128
        .global         _Z9kernel_3bPK3xyziS_dPKdPKfS5_PdS6_Pii
        .type           _Z9kernel_3bPK3xyziS_dPKdPKfS5_PdS6_Pii,@function
        .size           _Z9kernel_3bPK3xyziS_dPKdPKfS5_PdS6_Pii,(.L_x_271 - _Z9kernel_3bPK3xyziS_dPKdPKfS5_PdS6_Pii)
        .other          _Z9kernel_3bPK3xyziS_dPKdPKfS5_PdS6_Pii,@"STO_CUDA_ENTRY STV_DEFAULT"
_Z9kernel_3bPK3xyziS_dPKdPKfS5_PdS6_Pii:
.text._Z9kernel_3bPK3xyziS_dPKdPKfS5_PdS6_Pii:
        /* <DEDUP_REMOVED lines=11> */
[----:B------:R-:W-:-:S04]  /*00b0*/  UIMAD UR5, UR4, UR8, UR5 ;  /* 0x00000008040572a4 */ /* 0x000fc8000f8e0205 */
[----:B------:R-:W-:Y:S01]  /*00c0*/  UIADD3 UR10, UPT, UPT, UR7, UR5, URZ ;  /* 0x00000005070a7290 */ /* 0x000fe2000fffe0ff */
[----:B-1----:R-:W-:-:S03]  /*00d0*/  IMAD R0, R0, UR13, R3 ;  /* 0x0000000d00007c24 */ /* 0x002fc6000f8e0203 */
        /* <DEDUP_REMOVED lines=12> */
[----:B------:R-:W-:-:S04]  /*01a0*/  ULEA.HI UR4, UP0, UR5, UR4, URZ, 0x1 ;  /* 0x0000000405047291 */ /* 0x000fc8000f8108ff */
[----:B------:R-:W-:Y:S02]  /*01b0*/  UIADD3.X UR5, UPT, UPT, URZ, UR5, URZ, UP0, !UPT ;  /* 0x00000005ff057290 */ /* 0x000fe400087fe4ff */
[----:B------:R-:W-:-:S04]  /*01c0*/  ISETP.LT.U32.AND P0, PT, R0, UR4, PT ;  /* 0x0000000400007c0c */ /* 0x000fc8000bf01070 */
[----:B------:R-:W-:-:S05]  /*01d0*/  IMAD.U32 R2, RZ, RZ, UR5 ;  /* 0x00000005ff027e24 */ /* 0x000fca000f8e00ff */
[----:B------:R-:W-:-:S13]  /*01e0*/  ISETP.GT.AND.EX P0, PT, R2, RZ, PT, P0 ;  /* 0x000000ff0200720c */ /* 0x000fda0003f04300 */
[----:B------:R-:W-:Y:S05]  /*01f0*/  @!P0 EXIT ;  /* 0x000000000000894d */ /* 0x000fea0003800000 */
[----:B------:R-:W-:Y:S01]  /*0200*/  UISETP.GE.AND UP0, UPT, UR14, 0x3, UPT ;  /* 0x000000030e00788c */ /* 0x000fe2000bf06270 */
[----:B------:R-:W-:Y:S02]  /*0210*/  IMAD.MOV.U32 R15, RZ, RZ, R0 ;  /* 0x000000ffff0f7224 */ /* 0x000fe400078e0000 */
[----:B------:R-:W-:Y:S02]  /*0220*/  IMAD.MOV.U32 R4, RZ, RZ, RZ ;  /* 0x000000ffff047224 */ /* 0x000fe400078e00ff */
[----:B------:R-:W-:-:S04]  /*0230*/  IMAD.MOV.U32 R3, RZ, RZ, RZ ;  /* 0x000000ffff037224 */ /* 0x000fc800078e00ff */
[----:B------:R-:W-:Y:S05]  /*0240*/  BRA.U !UP0, `(.L_x_151) ;  /* 0x0000000108587547 */ /* 0x000fea000b800000 */
[----:B------:R-:W-:Y:S01]  /*0250*/  HFMA2 R0, -RZ, RZ, 0, 0 ;  /* 0x00000000ff007431 */ /* 0x000fe200000001ff */
[----:B------:R-:W-:Y:S01]  /*0260*/  BSSY.RECONVERGENT B0, `(.L_x_151) ;  /* 0x0000014000007945 */ /* 0x000fe20003800200 */
[----:B------:R-:W0:Y:S05]  /*0270*/  LDCU UR4, c[0x0][0x388] ;  /* 0x00007100ff0477ac */ /* 0x000e2a0008000800 */
.L_x_153:
[----:B------:R-:W-:Y:S02]  /*0280*/  LOP3.LUT R2, RZ, R0, RZ, 0x33, !PT ;  /* 0x00000000ff027212 */ /* 0x000fe400078e33ff */
[----:B------:R-:W-:-:S03]  /*0290*/  IADD3 R3, PT, PT, -R0, UR12, RZ ;  /* 0x0000000c00037c10 */ /* 0x000fc6000fffe1ff */
[----:B0-----:R-:W-:-:S04]  /*02a0*/  VIADD R2, R2, UR4 ;  /* 0x0000000402027c36 */ /* 0x001fc80008000000 */
[----:B------:R-:W-:-:S05]  /*02b0*/  IMAD.WIDE R2, R2, R3, RZ ;  /* 0x0000000302027225 */ /* 0x000fca00078e02ff */
[----:B------:R-:W-:-:S05]  /*02c0*/  LEA.HI R2, P0, R3, R2, RZ, 0x1 ;  /* 0x0000000203027211 */ /* 0x000fca00078108ff */
[----:B------:R-:W-:-:S05]  /*02d0*/  IMAD.X R3, RZ, RZ, R3, P0 ;  /* 0x000000ffff037224 */ /* 0x000fca00000e0603 */
[--C-:B------:R-:W-:Y:S02]  /*02e0*/  SHF.R.S64 R2, R2, 0x1, R3.reuse ;  /* 0x0000000102027819 */ /* 0x100fe40000001003 */
[----:B------:R-:W-:Y:S01]  /*02f0*/  SHF.R.S32.HI R5, RZ, 0x1, R3 ;  /* 0x00000001ff057819 */ /* 0x000fe20000011403 */
[----:B------:R-:W-:Y:S01]  /*0300*/  IMAD.MOV.U32 R3, RZ, RZ, R0 ;  /* 0x000000ffff037224 */ /* 0x000fe200078e0000 */
[----:B------:R-:W-:-:S04]  /*0310*/  ISETP.GE.U32.AND P0, PT, R15, R2, PT ;  /* 0x000000020f00720c */ /* 0x000fc80003f06070 */
[----:B------:R-:W-:-:S13]  /*0320*/  ISETP.GE.AND.EX P0, PT, R4, R5, PT, P0 ;  /* 0x000000050400720c */ /* 0x000fda0003f06300 */
[----:B------:R-:W-:Y:S05]  /*0330*/  @!P0 BRA `(.L_x_152) ;  /* 0x0000000000188947 */ /* 0x000fea0003800000 */
[----:B------:R-:W-:Y:S01]  /*0340*/  VIADD R0, R0, 0x1 ;  /* 0x0000000100007836 */ /* 0x000fe20000000000 */
[----:B------:R-:W-:-:S04]  /*0350*/  IADD3 R15, P1, PT, -R2, R15, RZ ;  /* 0x0000000f020f7210 */ /* 0x000fc80007f3e1ff */
[----:B------:R-:W-:Y:S02]  /*0360*/  ISETP.NE.AND P0, PT, R0, UR12, PT ;  /* 0x0000000c00007c0c */ /* 0x000fe4000bf05270 */
[----:B------:R-:W-:-:S11]  /*0370*/  IADD3.X R4, PT, PT, ~R5, R4, RZ, P1, !PT ;  /* 0x0000000405047210 */ /* 0x000fd60000ffe5ff */
[----:B------:R-:W-:Y:S05]  /*0380*/  @P0 BRA `(.L_x_153) ;  /* 0xfffffffc00bc0947 */ /* 0x000fea000383ffff */
[----:B------:R-:W-:-:S07]  /*0390*/  IMAD.U32 R3, RZ, RZ, UR12 ;  /* 0x0000000cff037e24 */ /* 0x000fce000f8e00ff */
.L_x_152:
[----:B------:R-:W-:Y:S05]  /*03a0*/  BSYNC.RECONVERGENT B0 ;  /* 0x0000000000007941 */ /* 0x000fea0003800200 */
.L_x_151:
[----:B------:R-:W-:Y:S01]  /*03b0*/  VIADD R9, R3, 0x1 ;  /* 0x0000000103097836 */ /* 0x000fe20000000000 */
[----:B------:R-:W0:Y:S01]  /*03c0*/  LDCU.64 UR4, c[0x0][0x358] ;  /* 0x00006b00ff0477ac */ /* 0x000e220008000a00 */
[----:B------:R-:W-:Y:S01]  /*03d0*/  BSSY.RECONVERGENT B0, `(.L_x_154) ;  /* 0x0000015000007945 */ /* 0x000fe20003800200 */
[----:B------:R-:W-:Y:S02]  /*03e0*/  IMAD.MOV.U32 R0, RZ, RZ, R3 ;  /* 0x000000ffff007224 */ /* 0x000fe400078e0003 */
[----:B------:R-:W-:-:S13]  /*03f0*/  ISETP.GE.AND P0, PT, R9, UR11, PT ;  /* 0x0000000b09007c0c */ /* 0x000fda000bf06270 */
[----:B------:R-:W-:Y:S05]  /*0400*/  @P0 BRA `(.L_x_155) ;  /* 0x0000000000440947 */ /* 0x000fea0003800000 */
[----:B------:R-:W-:Y:S01]  /*0410*/  IMAD.MOV.U32 R0, RZ, RZ, R9 ;  /* 0x000000ffff007224 */ /* 0x000fe200078e0009 */
[----:B------:R-:W-:-:S07]  /*0420*/  MOV R2, R3 ;  /* 0x0000000300027202 */ /* 0x000fce0000000f00 */
.L_x_156:
[----:B------:R-:W-:Y:S01]  /*0430*/  IADD3 R6, PT, PT, -R2, UR12, RZ ;  /* 0x0000000c02067c10 */ /* 0x000fe2000fffe1ff */
[----:B------:R-:W-:Y:S02]  /*0440*/  IMAD.MOV.U32 R9, RZ, RZ, R0 ;  /* 0x000000ffff097224 */ /* 0x000fe400078e0000 */
[----:B------:R-:W-:Y:S01]  /*0450*/  IMAD.MOV.U32 R0, RZ, RZ, R2 ;  /* 0x000000ffff007224 */ /* 0x000fe200078e0002 */
[----:B------:R-:W-:Y:S02]  /*0460*/  ISETP.GE.U32.AND P0, PT, R15, R6, PT ;  /* 0x000000060f00720c */ /* 0x000fe40003f06070 */
[----:B------:R-:W-:-:S04]  /*0470*/  SHF.R.S32.HI R5, RZ, 0x1f, R6 ;  /* 0x0000001fff057819 */ /* 0x000fc80000011406 */
        /* <DEDUP_REMOVED lines=10> */
.L_x_155:
[----:B0-----:R-:W-:Y:S05]  /*0520*/  BSYNC.RECONVERGENT B0 ;  /* 0x0000000000007941 */ /* 0x001fea0003800200 */
.L_x_154:
        /* <DEDUP_REMOVED lines=10> */
[----:B------:R-:W3:Y:S01]  /*05d0*/  LDG.E.64 R32, desc[UR4][R8.64] ;  /* 0x0000000408207981 */ /* 0x000ee2000c1e1b00 */
[----:B------:R-:W-:-:S03]  /*05e0*/  IADD3 R3, PT, PT, R0, 0x2, R15 ;  /* 0x0000000200037810 */ /* 0x000fc60007ffe00f */
[----:B------:R-:W3:Y:S02]  /*05f0*/  LDG.E.64 R14, desc[UR4][R6.64+0x8] ;  /* 0x00000804060e7981 */ /* 0x000ee4000c1e1b00 */
[----:B------:R-:W-:Y:S02]  /*0600*/  IMAD.WIDE R16, R3, 0x20, R16 ;  /* 0x0000002003107825 */ /* 0x000fe400078e0210 */
[----:B------:R-:W3:Y:S04]  /*0610*/  LDG.E.64 R30, desc[UR4][R8.64+0x8] ;  /* 0x00000804081e7981 */ /* 0x000ee8000c1e1b00 */
[----:B------:R-:W5:Y:S01]  /*0620*/  LDG.E R3, desc[UR4][R16.64+0x18] ;  /* 0x0000180410037981 */ /* 0x000f62000c1e1900 */
[----:B------:R-:W-:-:S03]  /*0630*/  IMAD.MOV.U32 R10, RZ, RZ, 0x1 ;  /* 0x00000001ff0a7424 */ /* 0x000fc600078e00ff */
[----:B------:R0:W5:Y:S04]  /*0640*/  LDG.E.64 R38, desc[UR4][R6.64+0x10] ;  /* 0x0000100406267981 */ /* 0x000168000c1e1b00 */
[----:B------:R0:W5:Y:S01]  /*0650*/  LDG.E.64 R28, desc[UR4][R8.64+0x10] ;  /* 0x00001004081c7981 */ /* 0x000162000c1e1b00 */
[CC--:B----4-:R-:W-:Y:S02]  /*0660*/  VIMNMX R4, PT, PT, R5.reuse, R2.reuse, PT ;  /* 0x0000000205047248 */ /* 0x0d0fe40003fe0100 */
[----:B------:R-:W-:-:S05]  /*0670*/  VIMNMX R11, PT, PT, R5, R2, !PT ;  /* 0x00000002050b7248 */ /* 0x000fca0007fe0100 */
[----:B-1----:R-:W-:Y:S01]  /*0680*/  IMAD R0, R4, UR6, R11 ;  /* 0x0000000604007c24 */ /* 0x002fe2000f8e020b */
[----:B------:R-:W1:Y:S03]  /*0690*/  LDCU UR6, c[0x0][0x394] ;  /* 0x00007280ff0677ac */ /* 0x000e660008000800 */
[----:B--2---:R-:W-:-:S04]  /*06a0*/  IMAD.WIDE R40, R0, 0x4, R40 ;  /* 0x0000000400287825 */ /* 0x004fc800078e0228 */
[----:B---3--:R-:W-:Y:S02]  /*06b0*/  IMAD.WIDE R26, R0, 0x8, R26 ;  /* 0x00000008001a7825 */ /* 0x008fe400078e021a */
[----:B------:R2:W5:Y:S04]  /*06c0*/  LDG.E R40, desc[UR4][R40.64] ;  /* 0x0000000428287981 */ /* 0x000568000c1e1900 */
[----:B------:R-:W5:Y:S01]  /*06d0*/  LDG.E.64 R26, desc[UR4][R26.64] ;  /* 0x000000041a1a7981 */ /* 0x000f62000c1e1b00 */
        /* <DEDUP_REMOVED lines=18> */
[----:B------:R-:W-:Y:S01]  /*0800*/  MOV R4, 0x850 ;  /* 0x0000085000047802 */ /* 0x000fe20000000f00 */
[----:B------:R-:W-:Y:S01]  /*0810*/  IMAD.MOV.U32 R7, RZ, RZ, R23 ;  /* 0x000000ffff077224 */ /* 0x000fe200078e0017 */
[----:B0-----:R-:W-:Y:S01]  /*0820*/  MOV R36, UR6 ;  /* 0x0000000600247c02 */ /* 0x001fe20008000f00 */
[----:B------:R-:W-:-:S07]  /*0830*/  IMAD.U32 R37, RZ, RZ, UR7 ;  /* 0x00000007ff257e24 */ /* 0x000fce000f8e00ff */
[----:B-----5:R-:W-:Y:S05]  /*0840*/  CALL.REL.NOINC `($__internal_2_$__cuda_sm20_div_rn_f64_full) ;  /* 0x0000004c00f07944 */ /* 0x020fea0003c00000 */
[----:B------:R-:W-:-:S07]  /*0850*/  IMAD.MOV.U32 R9, RZ, RZ, R7 ;  /* 0x000000ffff097224 */ /* 0x000fce00078e0007 */
.L_x_158:
[----:B------:R-:W-:Y:S05]  /*0860*/  BSYNC.RECONVERGENT B1 ;  /* 0x0000000000017941 */ /* 0x000fea0003800200 */
.L_x_157:
        /* <DEDUP_REMOVED lines=12> */
[----:B------:R-:W-:Y:S01]  /*0930*/  MOV R11, 0x3fe00000 ;  /* 0x3fe00000000b7802 */ /* 0x000fe20000000f00 */
[----:B------:R-:W-:-:S03]  /*0940*/  IMAD.MOV.U32 R10, RZ, RZ, RZ ;  /* 0x000000ffff0a7224 */ /* 0x000fc600078e00ff */
[----:B------:R-:W-:-:S03]  /*0950*/  LOP3.LUT R11, R11, 0x80000000, R9, 0xb8, !PT ;  /* 0x800000000b0b7812 */ /* 0x000fc600078eb809 */
[----:B------:R-:W-:-:S03]  /*0960*/  DMUL R24, R18, R20 ;  /* 0x0000001412187228 */ /* 0x000fc60000000000 */
[----:B------:R-:W-:-:S05]  /*0970*/  DADD.RZ R10, R10, R8 ;  /* 0x000000000a0a7229 */ /* 0x000fca000000c008 */
[----:B------:R-:W-:-:S05]  /*0980*/  DFMA R6, R24, -R6, R18 ;  /* 0x800000061806722b */ /* 0x000fca0000000012 */
[----:B------:R-:W2:Y:S03]  /*0990*/  FRND.F64.TRUNC R10, R10 ;  /* 0x0000000a000a7313 */ /* 0x000ea6000030d800 */
        /* <DEDUP_REMOVED lines=12> */
[----:B------:R-:W-:Y:S05]  /*0a60*/  CALL.REL.NOINC `($__internal_2_$__cuda_sm20_div_rn_f64_full) ;  /* 0x0000004c00687944 */ /* 0x000fea0003c00000 */
[----:B------:R-:W-:-:S07]  /*0a70*/  IMAD.MOV.U32 R9, RZ, RZ, R7 ;  /* 0x000000ffff097224 */ /* 0x000fce00078e0007 */
.L_x_160:
[----:B------:R-:W-:Y:S05]  /*0a80*/  BSYNC.RECONVERGENT B1 ;  /* 0x0000000000017941 */ /* 0x000fea0003800200 */
.L_x_159:
        /* <DEDUP_REMOVED lines=30> */
[----:B------:R-:W-:Y:S05]  /*0c70*/  CALL.REL.NOINC `($__internal_2_$__cuda_sm20_div_rn_f64_full) ;  /* 0x0000004800e47944 */ /* 0x000fea0003c00000 */
[----:B------:R-:W-:-:S07]  /*0c80*/  IMAD.MOV.U32 R9, RZ, RZ, R7 ;  /* 0x000000ffff097224 */ /* 0x000fce00078e0007 */
.L_x_162:
[----:B------:R-:W-:Y:S05]  /*0c90*/  BSYNC.RECONVERGENT B1 ;  /* 0x0000000000017941 */ /* 0x000fea0003800200 */
.L_x_161:
        /* <DEDUP_REMOVED lines=9> */
[----:B0-----:R-:W-:-:S08]  /*0d30*/  DFMA R20, -R8, UR6, R20 ;  /* 0x0000000608147c2b */ /* 0x001fd00008000114 */
[----:B------:R-:W-:Y:S01]  /*0d40*/  DFMA R36, R20, R20, R18 ;  /* 0x000000141424722b */ /* 0x000fe20000000012 */
[----:B------:R-:W-:Y:S02]  /*0d50*/  IMAD.MOV.U32 R18, RZ, RZ, 0x0 ;  /* 0x00000000ff127424 */ /* 0x000fe400078e00ff */
[----:B------:R-:W-:-:S03]  /*0d60*/  IMAD.MOV.U32 R19, RZ, RZ, 0x3fd80000 ;  /* 0x3fd80000ff137424 */ /* 0x000fc600078e00ff */
        /* <DEDUP_REMOVED lines=9> */
[----:B------:R-:W-:Y:S01]  /*0e00*/  IADD3 R9, PT, PT, R19, -0x100000, RZ ;  /* 0xfff0000013097810 */ /* 0x000fe20007ffe0ff */
[----:B------:R-:W-:-:S05]  /*0e10*/  IMAD.MOV.U32 R8, RZ, RZ, R18 ;  /* 0x000000ffff087224 */ /* 0x000fca00078e0012 */
[----:B------:R-:W-:-:S08]  /*0e20*/  DFMA R34, R20, -R20, R36 ;  /* 0x800000141422722b */ /* 0x000fd00000000024 */
[----:B------:R-:W-:Y:S01]  /*0e30*/  DFMA R10, R34, R8, R20 ;  /* 0x00000008220a722b */ /* 0x000fe20000000014 */
[----:B------:R-:W-:Y:S10]  /*0e40*/  @!P0 BRA `(.L_x_164) ;  /* 0x0000000000188947 */ /* 0x000ff40003800000 */
[----:B------:R-:W-:Y:S01]  /*0e50*/  IMAD.MOV.U32 R8, RZ, RZ, R18 ;  /* 0x000000ffff087224 */ /* 0x000fe200078e0012 */
[----:B------:R-:W-:Y:S01]  /*0e60*/  MOV R42, R6 ;  /* 0x00000006002a7202 */ /* 0x000fe20000000f00 */
[----:B------:R-:W-:Y:S01]  /*0e70*/  IMAD.MOV.U32 R10, RZ, RZ, R20 ;  /* 0x000000ffff0a7224 */ /* 0x000fe200078e0014 */
[----:B------:R-:W-:Y:S01]  /*0e80*/  MOV R4, 0xeb0 ;  /* 0x00000eb000047802 */ /* 0x000fe20000000f00 */
[----:B------:R-:W-:-:S07]  /*0e90*/  IMAD.MOV.U32 R11, RZ, RZ, R21 ;  /* 0x000000ffff0b7224 */ /* 0x000fce00078e0015 */
[----:B------:R-:W-:Y:S05]  /*0ea0*/  CALL.REL.NOINC `($__internal_3_$__cuda_sm20_dsqrt_rn_f64_mediumpath_v1) ;  /* 0x0000004c00e87944 */ /* 0x000fea0003c00000 */
.L_x_164:
[----:B------:R-:W-:Y:S05]  /*0eb0*/  BSYNC.RECONVERGENT B0 ;  /* 0x0000000000007941 */ /* 0x000fea0003800200 */
.L_x_163:
        /* <DEDUP_REMOVED lines=18> */
[----:B------:R0:W5:Y:S01]  /*0fe0*/  LDG.E R6, desc[UR4][R6.64] ;  /* 0x0000000406067981 */ /* 0x000162000c1e1900 */
[----:B----4-:R-:W-:-:S06]  /*0ff0*/  IMAD.WIDE R18, R5, 0x8, R18 ;  /* 0x0000000805127825 */ /* 0x010fcc00078e0212 */
[----:B------:R-:W5:Y:S01]  /*1000*/  LDG.E.64 R18, desc[UR4][R18.64] ;  /* 0x0000000412127981 */ /* 0x000f62000c1e1b00 */
[----:B-1----:R-:W1:Y:S01]  /*1010*/  MUFU.RCP64H R35, UR6 ;  /* 0x0000000600237d08 */ /* 0x002e620008001800 */
[----:B------:R-:W-:-:S06]  /*1020*/  IMAD.MOV.U32 R34, RZ, RZ, 0x1 ;  /* 0x00000001ff227424 */ /* 0x000fcc00078e00ff */
[----:B-1----:R-:W-:-:S08]  /*1030*/  DFMA R36, R34, -R8, 1 ;  /* 0x3ff000002224742b */ /* 0x002fd00000000808 */
[----:B------:R-:W-:-:S08]  /*1040*/  DFMA R36, R36, R36, R36 ;  /* 0x000000242424722b */ /* 0x000fd00000000024 */
[----:B------:R-:W-:-:S08]  /*1050*/  DFMA R36, R34, R36, R34 ;  /* 0x000000242224722b */ /* 0x000fd00000000022 */
[----:B------:R-:W-:-:S08]  /*1060*/  DFMA R34, R36, -R8, 1 ;  /* 0x3ff000002422742b */ /* 0x000fd00000000808 */
[----:B------:R-:W-:Y:S01]  /*1070*/  DFMA R36, R36, R34, R36 ;  /* 0x000000222424722b */ /* 0x000fe20000000024 */
[----:B------:R-:W1:Y:S01]  /*1080*/  F2F.F64.F32 R16, R40 ;  /* 0x0000002800107310 */ /* 0x000e620000201800 */
[----:B------:R-:W-:Y:S01]  /*1090*/  BSSY.RECONVERGENT B1, `(.L_x_165) ;  /* 0x0000013000017945 */ /* 0x000fe20003800200 */
[----:B-1----:R-:W-:Y:S02]  /*10a0*/  DMUL R16, R10, R16 ;  /* 0x000000100a107228 */ /* 0x002fe40000000000 */
[----:B--2---:R-:W-:-:S08]  /*10b0*/  DADD R12, R12, -R24 ;  /* 0x000000000c0c7229 */ /* 0x004fd00000000818 */
[----:B------:R-:W-:-:S08]  /*10c0*/  DMUL R34, R36, R12 ;  /* 0x0000000c24227228 */ /* 0x000fd00000000000 */
[----:B------:R-:W-:-:S08]  /*10d0*/  DFMA R8, R34, -R8, R12 ;  /* 0x800000082208722b */ /* 0x000fd0000000000c */
[----:B------:R-:W-:Y:S01]  /*10e0*/  DFMA R8, R36, R8, R34 ;  /* 0x000000082408722b */ /* 0x000fe20000000022 */
[----:B------:R-:W-:-:S09]  /*10f0*/  FSETP.GEU.AND P1, PT, |R13|, 6.5827683646048100446e-37, PT ;  /* 0x036000000d00780b */ /* 0x000fd20003f2e200 */
[----:B------:R-:W-:-:S05]  /*1100*/  FFMA R4, RZ, UR6, R9 ;  /* 0x00000006ff047c23 */ /* 0x000fca0008000009 */
[----:B------:R-:W-:Y:S01]  /*1110*/  FSETP.GT.AND P0, PT, |R4|, 1.469367938527859385e-39, PT ;  /* 0x001000000400780b */ /* 0x000fe20003f04200 */
[----:B---3--:R-:W-:-:S12]  /*1120*/  DADD R14, R14, -R22 ;  /* 0x000000000e0e7229 */ /* 0x008fd80000000816 */
[----:B0-----:R-:W-:Y:S05]  /*1130*/  @P0 BRA P1, `(.L_x_166) ;  /* 0x0000000000200947 */ /* 0x001fea0000800000 */
[----:B------:R-:W0:Y:S01]  /*1140*/  LDCU.64 UR6, c[0x0][0x390] ;  /* 0x00007200ff0677ac */ /* 0x000e220008000a00 */
[----:B------:R-:W-:Y:S01]  /*1150*/  IMAD.MOV.U32 R8, RZ, RZ, R12 ;  /* 0x000000ffff087224 */ /* 0x000fe200078e000c */
[----:B------:R-:W-:Y:S02]  /*1160*/  MOV R7, R13 ;  /* 0x0000000d00077202 */ /* 0x000fe40000000f00 */
[----:B------:R-:W-:Y:S01]  /*1170*/  MOV R4, 0x11b0 ;  /* 0x000011b000047802 */ /* 0x000fe20000000f00 */
[----:B0-----:R-:W-:Y:S02]  /*1180*/  IMAD.U32 R36, RZ, RZ, UR6 ;  /* 0x00000006ff247e24 */ /* 0x001fe4000f8e00ff */
[----:B------:R-:W-:-:S07]  /*1190*/  IMAD.U32 R37, RZ, RZ, UR7 ;  /* 0x00000007ff257e24 */ /* 0x000fce000f8e00ff */
[----:B-----5:R-:W-:Y:S05]  /*11a0*/  CALL.REL.NOINC `($__internal_2_$__cuda_sm20_div_rn_f64_full) ;  /* 0x0000004400987944 */ /* 0x020fea0003c00000 */
[----:B------:R-:W-:-:S07]  /*11b0*/  IMAD.MOV.U32 R9, RZ, RZ, R7 ;  /* 0x000000ffff097224 */ /* 0x000fce00078e0007 */
.L_x_166:
[----:B------:R-:W-:Y:S05]  /*11c0*/  BSYNC.RECONVERGENT B1 ;  /* 0x0000000000017941 */ /* 0x000fea0003800200 */
.L_x_165:
        /* <DEDUP_REMOVED lines=21> */
[----:B0-----:R-:W-:-:S08]  /*1320*/  DFMA R12, -R42, R10, R12 ;  /* 0x0000000a2a0c722b */ /* 0x001fd0000000010c */
        /* <DEDUP_REMOVED lines=11> */
.L_x_168:
[----:B------:R-:W-:Y:S05]  /*13e0*/  BSYNC.RECONVERGENT B1 ;  /* 0x0000000000017941 */ /* 0x000fea0003800200 */
.L_x_167:
        /* <DEDUP_REMOVED lines=27> */
[----:B------:R-:W-:Y:S02]  /*15a0*/  IMAD.MOV.U32 R7, RZ, RZ, R39 ;  /* 0x000000ffff077224 */ /* 0x000fe400078e0027 */
[----:B0-----:R-:W-:Y:S01]  /*15b0*/  IMAD.U32 R36, RZ, RZ, UR6 ;  /* 0x00000006ff247e24 */ /* 0x001fe2000f8e00ff */
[----:B------:R-:W-:-:S07]  /*15c0*/  MOV R37, UR7 ;  /* 0x0000000700257c02 */ /* 0x000fce0008000f00 */
[----:B------:R-:W-:Y:S05]  /*15d0*/  CALL.REL.NOINC `($__internal_2_$__cuda_sm20_div_rn_f64_full) ;  /* 0x00000040008c7944 */ /* 0x000fea0003c00000 */
[----:B------:R-:W-:-:S07]  /*15e0*/  IMAD.MOV.U32 R9, RZ, RZ, R7 ;  /* 0x000000ffff097224 */ /* 0x000fce00078e0007 */
.L_x_170:
[----:B------:R-:W-:Y:S05]  /*15f0*/  BSYNC.RECONVERGENT B1 ;  /* 0x0000000000017941 */ /* 0x000fea0003800200 */
.L_x_169:
        /* <DEDUP_REMOVED lines=11> */
[----:B------:R-:W-:Y:S02]  /*16b0*/  IMAD.MOV.U32 R14, RZ, RZ, 0x0 ;  /* 0x00000000ff0e7424 */ /* 0x000fe400078e00ff */
[----:B------:R-:W-:-:S03]  /*16c0*/  IMAD.MOV.U32 R15, RZ, RZ, 0x3fd80000 ;  /* 0x3fd80000ff0f7424 */ /* 0x000fc600078e00ff */
        /* <DEDUP_REMOVED lines=16> */
[----:B------:R-:W-:Y:S01]  /*17d0*/  MOV R4, 0x1810 ;  /* 0x0000181000047802 */ /* 0x000fe20000000f00 */
[----:B------:R-:W-:Y:S02]  /*17e0*/  IMAD.MOV.U32 R35, RZ, RZ, R39 ;  /* 0x000000ffff237224 */ /* 0x000fe400078e0027 */
[----:B------:R-:W-:-:S07]  /*17f0*/  IMAD.MOV.U32 R42, RZ, RZ, R12 ;  /* 0x000000ffff2a7224 */ /* 0x000fce00078e000c */
[----:B------:R-:W-:Y:S05]  /*1800*/  CALL.REL.NOINC `($__internal_3_$__cuda_sm20_dsqrt_rn_f64_mediumpath_v1) ;  /* 0x0000004400907944 */ /* 0x000fea0003c00000 */
[----:B------:R-:W-:Y:S01]  /*1810*/  IMAD.MOV.U32 R14, RZ, RZ, R10 ;  /* 0x000000ffff0e7224 */ /* 0x000fe200078e000a */
[----:B------:R-:W-:-:S07]  /*1820*/  MOV R15, R11 ;  /* 0x0000000b000f7202 */ /* 0x000fce0000000f00 */
.L_x_172:
[----:B------:R-:W-:Y:S05]  /*1830*/  BSYNC.RECONVERGENT B0 ;  /* 0x0000000000007941 */ /* 0x000fea0003800200 */
.L_x_171:
        /* <DEDUP_REMOVED lines=45> */
.L_x_174:
[----:B------:R-:W-:Y:S05]  /*1b10*/  BSYNC.RECONVERGENT B1 ;  /* 0x0000000000017941 */ /* 0x000fea0003800200 */
.L_x_173:
        /* <DEDUP_REMOVED lines=31> */
[----:B-----5:R-:W-:Y:S05]  /*1d10*/  CALL.REL.NOINC `($__internal_2_$__cuda_sm20_div_rn_f64_full) ;  /* 0x0000003800bc7944 */ /* 0x020fea0003c00000 */
[----:B------:R-:W-:-:S07]  /*1d20*/  IMAD.MOV.U32 R9, RZ, RZ, R7 ;  /* 0x000000ffff097224 */ /* 0x000fce00078e0007 */
.L_x_176:
[----:B------:R-:W-:Y:S05]  /*1d30*/  BSYNC.RECONVERGENT B1 ;  /* 0x0000000000017941 */ /* 0x000fea0003800200 */
.L_x_175:
        /* <DEDUP_REMOVED lines=30> */
[----:B-----5:R-:W-:Y:S05]  /*1f20*/  CALL.REL.NOINC `($__internal_2_$__cuda_sm20_div_rn_f64_full) ;  /* 0x0000003800387944 */ /* 0x020fea0003c00000 */
[----:B------:R-:W-:-:S07]  /*1f30*/  IMAD.MOV.U32 R9, RZ, RZ, R7 ;  /* 0x000000ffff097224 */ /* 0x000fce00078e0007 */
.L_x_178:
[----:B------:R-:W-:Y:S05]  /*1f40*/  BSYNC.RECONVERGENT B1 ;  /* 0x0000000000017941 */ /* 0x000fea0003800200 */
.L_x_177:
        /* <DEDUP_REMOVED lines=30> */
[----:B------:R-:W-:-:S07]  /*2130*/  IMAD.MOV.U32 R11, RZ, RZ, R21 ;  /* 0x000000ffff0b7224 */ /* 0x000fce00078e0015 */
[----:B-----5:R-:W-:Y:S05]  /*2140*/  CALL.REL.NOINC `($__internal_3_$__cuda_sm20_dsqrt_rn_f64_mediumpath_v1) ;  /* 0x0000003c00407944 */ /* 0x020fea0003c00000 */
[----:B------:R-:W-:Y:S02]  /*2150*/  IMAD.MOV.U32 R6, RZ, RZ, R10 ;  /* 0x000000ffff067224 */ /* 0x000fe400078e000a */
[----:B------:R-:W-:-:S07]  /*2160*/  IMAD.MOV.U32 R7, RZ, RZ, R11 ;  /* 0x000000ffff077224 */ /* 0x000fce00078e000b */
.L_x_180:
[----:B------:R-:W-:Y:S05]  /*2170*/  BSYNC.RECONVERGENT B0 ;  /* 0x0000000000007941 */ /* 0x000fea0003800200 */
.L_x_179:
[----:B------:R-:W0:Y:S01]  /*2180*/  LDCU.64 UR6, c[0x0][0x3b0] ;  /* 0x00007600ff0677ac */ /* 0x000e220008000a00 */
[----:B-----5:R-:W-:-:S06]  /*2190*/  DSETP.GEU.AND P0, PT, R6, R12, PT ;  /* 0x0000000c0600722a */ /* 0x020fcc0003f0e000 */
[----:B------:R-:W-:Y:S02]  /*21a0*/  FSEL R6, R6, RZ, P0 ;  /* 0x000000ff06067208 */ /* 0x000fe40000000000 */
[----:B------:R-:W-:-:S06]  /*21b0*/  FSEL R7, R7, 18.98023223876953125, P0 ;  /* 0x4197d78407077808 */ /* 0x000fcc0000000000 */
[----:B0-----:R-:W-:-:S14]  /*21c0*/  DSETP.GE.AND P0, PT, R6, UR6, PT ;  /* 0x0000000606007e2a */ /* 0x001fdc000bf06000 */
[----:B------:R-:W-:Y:S05]  /*21d0*/  @P0 EXIT ;  /* 0x000000000000094d */ /* 0x000fea0003800000 */
        /* <DEDUP_REMOVED lines=15> */
[----:B------:R-:W-:Y:S01]  /*22d0*/  DADD R22, -RZ, -R26 ;  /* 0x00000000ff167229 */ /* 0x000fe2000000091a */
[----:B------:R-:W0:Y:S07]  /*22e0*/  F2F.F64.F32 R10, R3 ;  /* 0x00000003000a7310 */ /* 0x000e2e0000201800 */
[----:B------:R-:W-:-:S02]  /*22f0*/  FFMA R0, RZ, R21, R9 ;  /* 0x00000015ff007223 */ /* 0x000fc40000000009 */
[----:B------:R-:W-:-:S03]  /*2300*/  FSETP.GEU.AND P1, PT, |R23|, 6.5827683646048100446e-37, PT ;  /* 0x036000001700780b */ /* 0x000fc60003f2e200 */
[----:B------:R-:W-:Y:S01]  /*2310*/  FSETP.GT.AND P0, PT, |R0|, 1.469367938527859385e-39, PT ;  /* 0x001000000000780b */ /* 0x000fe20003f04200 */
[----:B0-----:R-:W-:-:S12]  /*2320*/  DMUL R26, R6, R10 ;  /* 0x0000000a061a7228 */ /* 0x001fd80000000000 */
[----:B------:R-:W-:Y:S05]  /*2330*/  @P0 BRA P1, `(.L_x_182) ;  /* 0x00000000001c0947 */ /* 0x000fea0000800000 */
[----:B------:R-:W-:Y:S01]  /*2340*/  IMAD.MOV.U32 R8, RZ, RZ, R22 ;  /* 0x000000ffff087224 */ /* 0x000fe200078e0016 */
[----:B------:R-:W-:Y:S01]  /*2350*/  MOV R4, 0x23a0 ;  /* 0x000023a000047802 */ /* 0x000fe20000000f00 */
[----:B------:R-:W-:Y:S02]  /*2360*/  IMAD.MOV.U32 R7, RZ, RZ, R23 ;  /* 0x000000ffff077224 */ /* 0x000fe400078e0017 */
[----:B------:R-:W-:Y:S02]  /*2370*/  IMAD.MOV.U32 R36, RZ, RZ, R20 ;  /* 0x000000ffff247224 */ /* 0x000fe400078e0014 */
[----:B------:R-:W-:-:S07]  /*2380*/  IMAD.MOV.U32 R37, RZ, RZ, R21 ;  /* 0x000000ffff257224 */ /* 0x000fce00078e0015 */
[----:B------:R-:W-:Y:S05]  /*2390*/  CALL.REL.NOINC `($__internal_2_$__cuda_sm20_div_rn_f64_full) ;  /* 0x00000034001c7944 */ /* 0x000fea0003c00000 */
[----:B------:R-:W-:-:S07]  /*23a0*/  MOV R9, R7 ;  /* 0x0000000700097202 */ /* 0x000fce0000000f00 */
.L_x_182:
[----:B------:R-:W-:Y:S05]  /*23b0*/  BSYNC.RECONVERGENT B1 ;  /* 0x0000000000017941 */ /* 0x000fea0003800200 */
.L_x_181:
[----:B------:R-:W-:Y:S01]  /*23c0*/  IMAD.MOV.U32 R6, RZ, RZ, 0x652b82fe ;  /* 0x652b82feff067424 */ /* 0x000fe200078e00ff */
[----:B------:R-:W-:Y:S01]  /*23d0*/  UMOV UR6, 0xfefa39ef ;  /* 0xfefa39ef00067882 */ /* 0x000fe20000000000 */
[----:B------:R-:W-:Y:S01]  /*23e0*/  IMAD.MOV.U32 R7, RZ, RZ, 0x3ff71547 ;  /* 0x3ff71547ff077424 */ /* 0x000fe200078e00ff */
[----:B------:R-:W-:Y:S01]  /*23f0*/  UMOV UR7, 0x3fe62e42 ;  /* 0x3fe62e4200077882 */ /* 0x000fe20000000000 */
[----:B------:R-:W0:Y:S01]  /*2400*/  MUFU.RCP64H R25, R21 ;  /* 0x0000001500197308 */ /* 0x000e220000001800 */
[----:B------:R-:W-:Y:S01]  /*2410*/  MOV R24, 0x1 ;  /* 0x0000000100187802 */ /* 0x000fe20000000f00 */
[----:B------:R-:W-:Y:S01]  /*2420*/  BSSY.RECONVERGENT B0, `(.L_x_183) ;  /* 0x000003a000007945 */ /* 0x000fe20003800200 */
[----:B------:R-:W-:Y:S01]  /*2430*/  FSETP.GEU.AND P0, PT, |R9|, 4.1917929649353027344, PT ;  /* 0x4086232b0900780b */ /* 0x000fe20003f0e200 */
        /* <DEDUP_REMOVED lines=56> */
.L_x_184:
[----:B------:R-:W-:Y:S05]  /*27c0*/  BSYNC.RECONVERGENT B0 ;  /* 0x0000000000007941 */ /* 0x000fea0003800200 */
.L_x_183:
[----:B------:R-:W0:Y:S01]  /*27d0*/  LDCU.64 UR6, c[0x0][0x3b0] ;  /* 0x00007600ff0677ac */ /* 0x000e220008000a00 */
[----:B------:R-:W-:Y:S01]  /*27e0*/  DFMA R6, -R20, R28, 1 ;  /* 0x3ff000001406742b */ /* 0x000fe2000000011c */
[----:B------:R-:W-:Y:S07]  /*27f0*/  BSSY.RECONVERGENT B1, `(.L_x_185) ;  /* 0x0000010000017945 */ /* 0x000fee0003800200 */
[----:B------:R-:W-:-:S08]  /*2800*/  DFMA R28, R28, R6, R28 ;  /* 0x000000061c1c722b */ /* 0x000fd0000000001c */
[----:B0-----:R-:W-:-:S08]  /*2810*/  DMUL R8, R28, -UR6 ;  /* 0x800000061c087c28 */ /* 0x001fd00008000000 */
[----:B------:R-:W-:-:S08]  /*2820*/  DFMA R6, -R20, R8, -UR6 ;  /* 0x8000000614067e2b */ /* 0x000fd00008000108 */
[----:B------:R-:W-:Y:S02]  /*2830*/  DFMA R8, R28, R6, R8 ;  /* 0x000000061c08722b */ /* 0x000fe40000000008 */
[----:B------:R-:W-:-:S08]  /*2840*/  DADD R6, -RZ, -UR6 ;  /* 0x80000006ff067e29 */ /* 0x000fd00008000100 */
        /* <DEDUP_REMOVED lines=8> */
[----:B------:R-:W-:Y:S05]  /*28d0*/  CALL.REL.NOINC `($__internal_2_$__cuda_sm20_div_rn_f64_full) ;  /* 0x0000002c00cc7944 */ /* 0x000fea0003c00000 */
[----:B------:R-:W-:-:S07]  /*28e0*/  MOV R9, R7 ;  /* 0x0000000700097202 */ /* 0x000fce0000000f00 */
.L_x_186:
[----:B------:R-:W-:Y:S05]  /*28f0*/  BSYNC.RECONVERGENT B1 ;  /* 0x0000000000017941 */ /* 0x000fea0003800200 */
.L_x_185:
[----:B------:R-:W-:Y:S01]  /*2900*/  IMAD.MOV.U32 R10, RZ, RZ, 0x652b82fe ;  /* 0x652b82feff0a7424 */ /* 0x000fe200078e00ff */
[----:B------:R-:W-:Y:S01]  /*2910*/  UMOV UR6, 0xfefa39ef ;  /* 0xfefa39ef00067882 */ /* 0x000fe20000000000 */
[----:B------:R-:W-:Y:S01]  /*2920*/  IMAD.MOV.U32 R11, RZ, RZ, 0x3ff71547 ;  /* 0x3ff71547ff0b7424 */ /* 0x000fe200078e00ff */
[----:B------:R-:W-:Y:S01]  /*2930*/  UMOV UR7, 0x3fe62e42 ;  /* 0x3fe62e4200077882 */ /* 0x000fe20000000000 */
[----:B------:R-:W0:Y:S01]  /*2940*/  MUFU.RCP64H R29, R21 ;  /* 0x00000015001d7308 */ /* 0x000e220000001800 */
[----:B------:R-:W-:Y:S01]  /*2950*/  HFMA2 R28, -RZ, RZ, 0, 5.9604644775390625e-08 ;  /* 0x00000001ff1c7431 */ /* 0x000fe200000001ff */
        /* <DEDUP_REMOVED lines=67> */
.L_x_188:
[----:B------:R-:W-:Y:S05]  /*2d90*/  BSYNC.RECONVERGENT B0 ;  /* 0x0000000000007941 */ /* 0x000fea0003800200 */
.L_x_187:
        /* <DEDUP_REMOVED lines=9> */
[----:B------:R-:W-:Y:S05]  /*2e30*/  CALL.REL.NOINC `($__internal_2_$__cuda_sm20_div_rn_f64_full) ;  /* 0x0000002800747944 */ /* 0x000fea0003c00000 */
[----:B------:R-:W-:-:S07]  /*2e40*/  IMAD.MOV.U32 R6, RZ, RZ, R8 ;  /* 0x000000ffff067224 */ /* 0x000fce00078e0008 */
.L_x_190:
[----:B------:R-:W-:Y:S05]  /*2e50*/  BSYNC.RECONVERGENT B1 ;  /* 0x0000000000017941 */ /* 0x000fea0003800200 */
.L_x_189:
[----:B------:R-:W-:Y:S01]  /*2e60*/  MOV R8, 0x652b82fe ;  /* 0x652b82fe00087802 */ /* 0x000fe20000000f00 */
[----:B------:R-:W-:Y:S01]  /*2e70*/  IMAD.MOV.U32 R9, RZ, RZ, 0x3ff71547 ;  /* 0x3ff71547ff097424 */ /* 0x000fe200078e00ff */
[----:B------:R-:W-:Y:S01]  /*2e80*/  UMOV UR6, 0xfefa39ef ;  /* 0xfefa39ef00067882 */ /* 0x000fe20000000000 */
[----:B------:R-:W-:Y:S01]  /*2e90*/  UMOV UR7, 0x3fe62e42 ;  /* 0x3fe62e4200077882 */ /* 0x000fe20000000000 */
[----:B------:R-:W-:Y:S01]  /*2ea0*/  DMUL R36, R22, -0.5 ;  /* 0xbfe0000016247828 */ /* 0x000fe20000000000 */
[----:B------:R-:W-:Y:S01]  /*2eb0*/  FSETP.GEU.AND P0, PT, |R7|, 4.1917929649353027344, PT ;  /* 0x4086232b0700780b */ /* 0x000fe20003f0e200 */
[----:B------:R-:W-:Y:S01]  /*2ec0*/  BSSY.RECONVERGENT B0, `(.L_x_191) ;  /* 0x000003d000007945 */ /* 0x000fe20003800200 */
[----:B------:R-:W-:Y:S01]  /*2ed0*/  DFMA R8, R6, R8, 6.75539944105574400000e+15 ;  /* 0x433800000608742b */ /* 0x000fe20000000008 */
[----:B------:R-:W-:Y:S02]  /*2ee0*/  MOV R22, 0x1 ;  /* 0x0000000100167802 */ /* 0x000fe40000000f00 */
        /* <DEDUP_REMOVED lines=58> */
.L_x_192:
[----:B------:R-:W-:Y:S05]  /*3290*/  BSYNC.RECONVERGENT B0 ;  /* 0x0000000000007941 */ /* 0x000fea0003800200 */
.L_x_191:
        /* <DEDUP_REMOVED lines=10> */
[----:B------:R-:W-:Y:S02]  /*3340*/  MOV R7, R25 ;  /* 0x0000001900077202 */ /* 0x000fe40000000f00 */
[----:B------:R-:W-:-:S07]  /*3350*/  MOV R4, 0x3370 ;  /* 0x0000337000047802 */ /* 0x000fce0000000f00 */
[----:B------:R-:W-:Y:S05]  /*3360*/  CALL.REL.NOINC `($__internal_2_$__cuda_sm20_div_rn_f64_full) ;  /* 0x0000002400287944 */ /* 0x000fea0003c00000 */
[----:B------:R-:W-:Y:S02]  /*3370*/  IMAD.MOV.U32 R20, RZ, RZ, R8 ;  /* 0x000000ffff147224 */ /* 0x000fe400078e0008 */
[----:B------:R-:W-:-:S07]  /*3380*/  IMAD.MOV.U32 R21, RZ, RZ, R7 ;  /* 0x000000ffff157224 */ /* 0x000fce00078e0007 */
.L_x_194:
[----:B------:R-:W-:Y:S05]  /*3390*/  BSYNC.RECONVERGENT B1 ;  /* 0x0000000000017941 */ /* 0x000fea0003800200 */
.L_x_193:
[----:B------:R-:W0:Y:S02]  /*33a0*/  LDC.64 R6, c[0x0][0x3c0] ;  /* 0x0000f000ff067b82 */ /* 0x000e240000000a00 */
[----:B0-----:R-:W-:-:S06]  /*33b0*/  IMAD.WIDE R4, R5, 0x4, R6 ;  /* 0x0000000405047825 */ /* 0x001fcc00078e0206 */
        /* <DEDUP_REMOVED lines=22> */
[----:B------:R-:W-:Y:S05]  /*3520*/  CALL.REL.NOINC `($__internal_2_$__cuda_sm20_div_rn_f64_full) ;  /* 0x0000002000b87944 */ /* 0x000fea0003c00000 */
[----:B------:R-:W-:-:S07]  /*3530*/  IMAD.MOV.U32 R6, RZ, RZ, R8 ;  /* 0x000000ffff067224 */ /* 0x000fce00078e0008 */
.L_x_196:
[----:B------:R-:W-:Y:S05]  /*3540*/  BSYNC.RECONVERGENT B1 ;  /* 0x0000000000017941 */ /* 0x000fea0003800200 */
.L_x_195:
        /* <DEDUP_REMOVED lines=64> */
.L_x_198:
[----:B------:R-:W-:Y:S05]  /*3950*/  BSYNC.RECONVERGENT B0 ;  /* 0x0000000000007941 */ /* 0x000fea0003800200 */
.L_x_197:
        /* <DEDUP_REMOVED lines=16> */
[----:B------:R-:W-:Y:S05]  /*3a60*/  CALL.REL.NOINC `($__internal_2_$__cuda_sm20_div_rn_f64_full) ;  /* 0x0000001c00687944 */ /* 0x000fea0003c00000 */
[----:B------:R-:W-:-:S07]  /*3a70*/  IMAD.MOV.U32 R6, RZ, RZ, R8 ;  /* 0x000000ffff067224 */ /* 0x000fce00078e0008 */
.L_x_200:
[----:B------:R-:W-:Y:S05]  /*3a80*/  BSYNC.RECONVERGENT B1 ;  /* 0x0000000000017941 */ /* 0x000fea0003800200 */
.L_x_199:
        /* <DEDUP_REMOVED lines=73> */
.L_x_202:
[----:B------:R-:W-:Y:S05]  /*3f20*/  BSYNC.RECONVERGENT B0 ;  /* 0x0000000000007941 */ /* 0x000fea0003800200 */
.L_x_201:
        /* <DEDUP_REMOVED lines=11> */
.L_x_204:
[----:B------:R-:W-:Y:S05]  /*3fe0*/  BSYNC.RECONVERGENT B1 ;  /* 0x0000000000017941 */ /* 0x000fea0003800200 */
.L_x_203:
[----:B------:R-:W-:Y:S01]  /*3ff0*/  IMAD.MOV.U32 R4, RZ, RZ, 0x652b82fe ;  /* 0x652b82feff047424 */ /* 0x000fe200078e00ff */
[----:B------:R-:W-:Y:S01]  /*4000*/  MOV R5, 0x3ff71547 ;  /* 0x3ff7154700057802 */ /* 0x000fe20000000f00 */
[----:B------:R-:W-:Y:S01]  /*4010*/  UMOV UR6, 0xfefa39ef ;  /* 0xfefa39ef00067882 */ /* 0x000fe20000000000 */
[----:B------:R-:W-:Y:S01]  /*4020*/  UMOV UR7, 0x3fe62e42 ;  /* 0x3fe62e4200077882 */ /* 0x000fe20000000000 */
[----:B------:R-:W-:Y:S01]  /*4030*/  DMUL R36, R18, -0.5 ;  /* 0xbfe0000012247828 */ /* 0x000fe20000000000 */
[----:B------:R-:W-:Y:S01]  /*4040*/  FSETP.GEU.AND P0, PT, |R9|, 4.1917929649353027344, PT ;  /* 0x4086232b0900780b */ /* 0x000fe20003f0e200 */
[----:B------:R-:W-:Y:S01]  /*4050*/  IMAD.MOV.U32 R18, RZ, RZ, 0x1 ;  /* 0x00000001ff127424 */ /* 0x000fe200078e00ff */
        /* <DEDUP_REMOVED lines=60> */
.L_x_206:
[----:B------:R-:W-:Y:S05]  /*4420*/  BSYNC.RECONVERGENT B0 ;  /* 0x0000000000007941 */ /* 0x000fea0003800200 */
.L_x_205:
        /* <DEDUP_REMOVED lines=11> */
[----:B------:R-:W-:Y:S05]  /*44e0*/  CALL.REL.NOINC `($__internal_2_$__cuda_sm20_div_rn_f64_full) ;  /* 0x0000001000c87944 */ /* 0x000fea0003c00000 */
[----:B------:R-:W-:Y:S01]  /*44f0*/  IMAD.MOV.U32 R18, RZ, RZ, R8 ;  /* 0x000000ffff127224 */ /* 0x000fe200078e0008 */
[----:B------:R-:W-:-:S07]  /*4500*/  MOV R19, R7 ;  /* 0x0000000700137202 */ /* 0x000fce0000000f00 */
.L_x_208:
[----:B------:R-:W-:Y:S05]  /*4510*/  BSYNC.RECONVERGENT B1 ;  /* 0x0000000000017941 */ /* 0x000fea0003800200 */
.L_x_207:
        /* <DEDUP_REMOVED lines=26> */
.L_x_210:
[----:B------:R-:W-:Y:S05]  /*46c0*/  BSYNC.RECONVERGENT B1 ;  /* 0x0000000000017941 */ /* 0x000fea0003800200 */
.L_x_209:
        /* <DEDUP_REMOVED lines=48> */
[----:B------:R-:W-:Y:S01]  /*49d0*/  IMAD R13, R4, 0x100000, R9 ;  /* 0x00100000040d7824 */ /* 0x000fe200078e0209 */
[----:B------:R-:W-:Y:S01]  /*49e0*/  MOV R12, R8 ;  /* 0x00000008000c7202 */ /* 0x000fe20000000f00 */
[----:B------:R-:W-:Y:S06]  /*49f0*/  @!P0 BRA `(.L_x_212) ;  /* 0x0000000000348947 */ /* 0x000fec0003800000 */
[----:B------:R-:W-:Y:S01]  /*4a00*/  FSETP.GEU.AND P1, PT, |R7|, 4.2275390625, PT ;  /* 0x408748000700780b */ /* 0x000fe20003f2e200 */
[C---:B------:R-:W-:Y:S02]  /*4a10*/  DADD R10, R6.reuse, +INF ;  /* 0x7ff00000060a7429 */ /* 0x040fe40000000000 */
[----:B------:R-:W-:-:S08]  /*4a20*/  DSETP.GEU.AND P0, PT, R6, RZ, PT ;  /* 0x000000ff0600722a */ /* 0x000fd00003f0e000 */
[----:B------:R-:W-:Y:S02]  /*4a30*/  FSEL R12, R10, RZ, P0 ;  /* 0x000000ff0a0c7208 */ /* 0x000fe40000000000 */
[----:B------:R-:W-:Y:S02]  /*4a40*/  @!P1 LEA.HI R0, R4, R4, RZ, 0x1 ;  /* 0x0000000404009211 */ /* 0x000fe400078f08ff */
[----:B------:R-:W-:Y:S02]  /*4a50*/  @!P1 MOV R6, RZ ;  /* 0x000000ff00069202 */ /* 0x000fe40000000f00 */
[----:B------:R-:W-:Y:S02]  /*4a60*/  @!P1 SHF.R.S32.HI R5, RZ, 0x1, R0 ;  /* 0x00000001ff059819 */ /* 0x000fe40000011400 */
[----:B------:R-:W-:-:S03]  /*4a70*/  FSEL R13, R11, RZ, P0 ;  /* 0x000000ff0b0d7208 */ /* 0x000fc60000000000 */
[----:B------:R-:W-:Y:S02]  /*4a80*/  @!P1 IMAD.IADD R4, R4, 0x1, -R5 ;  /* 0x0000000104049824 */ /* 0x000fe400078e0a05 */
[----:B------:R-:W-:-:S03]  /*4a90*/  @!P1 IMAD R5, R5, 0x100000, R9 ;  /* 0x0010000005059824 */ /* 0x000fc600078e0209 */
[----:B------:R-:W-:Y:S01]  /*4aa0*/  @!P1 LEA R7, R4, 0x3ff00000, 0x14 ;  /* 0x3ff0000004079811 */ /* 0x000fe200078ea0ff */
[----:B------:R-:W-:-:S06]  /*4ab0*/  @!P1 IMAD.MOV.U32 R4, RZ, RZ, R8 ;  /* 0x000000ffff049224 */ /* 0x000fcc00078e0008 */
[----:B------:R-:W-:-:S11]  /*4ac0*/  @!P1 DMUL R12, R4, R6 ;  /* 0x00000006040c9228 */ /* 0x000fd60000000000 */
.L_x_212:
[----:B------:R-:W-:Y:S05]  /*4ad0*/  BSYNC.RECONVERGENT B0 ;  /* 0x0000000000007941 */ /* 0x000fea0003800200 */
.L_x_211:
        /* <DEDUP_REMOVED lines=18> */
.L_x_214:
[----:B------:R-:W-:Y:S05]  /*4c00*/  BSYNC.RECONVERGENT B1 ;  /* 0x0000000000017941 */ /* 0x000fea0003800200 */
.L_x_213:
        /* <DEDUP_REMOVED lines=73> */
.L_x_216:
[----:B------:R-:W-:Y:S05]  /*50a0*/  BSYNC.RECONVERGENT B0 ;  /* 0x0000000000007941 */ /* 0x000fea0003800200 */
.L_x_215:
        /* <DEDUP_REMOVED lines=9> */
[----:B------:R-:W-:Y:S05]  /*5140*/  CALL.REL.NOINC `($__internal_2_$__cuda_sm20_div_rn_f64_full) ;  /* 0x0000000400b07944 */ /* 0x000fea0003c00000 */
[----:B------:R-:W-:-:S07]  /*5150*/  MOV R6, R8 ;  /* 0x0000000800067202 */ /* 0x000fce0000000f00 */
.L_x_218:
[----:B------:R-:W-:Y:S05]  /*5160*/  BSYNC.RECONVERGENT B1 ;  /* 0x0000000000017941 */ /* 0x000fea0003800200 */
.L_x_217:
[----:B------:R-:W-:Y:S01]  /*5170*/  IMAD.MOV.U32 R2, RZ, RZ, 0x652b82fe ;  /* 0x652b82feff027424 */ /* 0x000fe200078e00ff */
[----:B------:R-:W-:Y:S01]  /*5180*/  UMOV UR6, 0xfefa39ef ;  /* 0xfefa39ef00067882 */ /* 0x000fe20000000000 */
[----:B------:R-:W-:Y:S01]  /*5190*/  IMAD.MOV.U32 R3, RZ, RZ, 0x3ff71547 ;  /* 0x3ff71547ff037424 */ /* 0x000fe200078e00ff */
[----:B------:R-:W-:Y:S01]  /*51a0*/  UMOV UR7, 0x3fe62e42 ;  /* 0x3fe62e4200077882 */ /* 0x000fe20000000000 */
[----:B------:R-:W-:Y:S01]  /*51b0*/  DMUL R36, R12, -0.5 ;  /* 0xbfe000000c247828 */ /* 0x000fe20000000000 */
[----:B------:R-:W-:Y:S01]  /*51c0*/  IMAD.MOV.U32 R10, RZ, RZ, 0x1 ;  /* 0x00000001ff0a7424 */ /* 0x000fe200078e00ff */
[----:B------:R-:W-:Y:S01]  /*51d0*/  FSETP.GEU.AND P0, PT, |R7|, 4.1917929649353027344, PT ;  /* 0x4086232b0700780b */ /* 0x000fe20003f0e200 */
[----:B------:R-:W-:Y:S01]  /*51e0*/  BSSY.RECONVERGENT B0, `(.L_x_219) ;  /* 0x000003c000007945 */ /* 0x000fe20003800200 */
[----:B------:R-:W-:Y:S02]  /*51f0*/  DFMA R2, R6, R2, 6.75539944105574400000e+15 ;  /* 0x433800000602742b */ /* 0x000fe40000000002 */
[----:B------:R-:W0:Y:S06]  /*5200*/  MUFU.RCP64H R11, R37 ;  /* 0x00000025000b7308 */ /* 0x000e2c0000001800 */
        /* <DEDUP_REMOVED lines=14> */
[----:B------:R-:W-:-:S04]  /*52f0*/  DFMA R12, R10, R12, R10 ;  /* 0x0000000c0a0c722b */ /* 0x000fc8000000000a */
        /* <DEDUP_REMOVED lines=42> */
.L_x_220:
[----:B------:R-:W-:Y:S05]  /*55a0*/  BSYNC.RECONVERGENT B0 ;  /* 0x0000000000007941 */ /* 0x000fea0003800200 */
.L_x_219:
        /* <DEDUP_REMOVED lines=11> */
[----:B------:R-:W-:Y:S05]  /*5660*/  CALL.REL.NOINC `($__internal_2_$__cuda_sm20_div_rn_f64_full) ;  /* 0x0000000000687944 */ /* 0x000fea0003c00000 */
[----:B------:R-:W-:-:S07]  /*5670*/  IMAD.MOV.U32 R6, RZ, RZ, R8 ;  /* 0x000000ffff067224 */ /* 0x000fce00078e0008 */
.L_x_222:
[----:B------:R-:W-:Y:S05]  /*5680*/  BSYNC.RECONVERGENT B1 ;  /* 0x0000000000017941 */ /* 0x000fea0003800200 */
.L_x_221:
        /* <DEDUP_REMOVED lines=8> */
[----:B-1----:R-:W4:Y:S01]  /*5710*/  @P0 ATOMG.E.ADD.STRONG.GPU PT, R3, desc[UR4][R2.64], R13 ;  /* 0x8000000d020309a8 */ /* 0x002f2200081ef104 */
[----:B--2---:R-:W-:Y:S02]  /*5720*/  LOP3.LUT R12, R4, UR6, RZ, 0xc0, !PT ;  /* 0x00000006040c7c12 */ /* 0x004fe4000f8ec0ff */
[----:B------:R-:W0:Y:S02]  /*5730*/  LDC.64 R4, c[0x0][0x3d0] ;  /* 0x0000f400ff047b82 */ /* 0x000e240000000a00 */
[----:B------:R-:W1:Y:S01]  /*5740*/  POPC R11, R12 ;  /* 0x0000000c000b7309 */ /* 0x000e620000000000 */
[----:B----4-:R-:W1:Y:S02]  /*5750*/  SHFL.IDX PT, R0, R3, R10, 0x1f ;  /* 0x00001f0a03007589 */ /* 0x010e6400000e0000 */
[----:B-1----:R-:W-:-:S04]  /*5760*/  IMAD.IADD R0, R0, 0x1, R11 ;  /* 0x0000000100007824 */ /* 0x002fc800078e020b */
[----:B------:R-:W-:-:S04]  /*5770*/  IMAD R11, R0, 0x3, RZ ;  /* 0x00000003000b7824 */ /* 0x000fc800078e02ff */
[----:B0-----:R-:W-:-:S04]  /*5780*/  IMAD.WIDE R4, R11, 0x8, R4 ;  /* 0x000000080b047825 */ /* 0x001fc800078e0204 */
[----:B---3--:R-:W-:Y:S01]  /*5790*/  IMAD.WIDE R8, R11, 0x8, R8 ;  /* 0x000000080b087825 */ /* 0x008fe200078e0208 */
[----:B------:R-:W-:Y:S04]  /*57a0*/  STG.E.64 desc[UR4][R4.64], R16 ;  /* 0x0000001004007986 */ /* 0x000fe8000c101b04 */
[----:B------:R-:W-:Y:S04]  /*57b0*/  STG.E.64 desc[UR4][R4.64+0x8], R14 ;  /* 0x0000080e04007986 */ /* 0x000fe8000c101b04 */
[----:B------:R-:W-:Y:S04]  /*57c0*/  STG.E.64 desc[UR4][R4.64+0x10], R26 ;  /* 0x0000101a04007986 */ /* 0x000fe8000c101b04 */
[----:B------:R-:W-:Y:S04]  /*57d0*/  STG.E.64 desc[UR4][R8.64], R20 ;  /* 0x0000001408007986 */ /* 0x000fe8000c101b04 */
[----:B------:R-:W-:Y:S04]  /*57e0*/  STG.E.64 desc[UR4][R8.64+0x8], R18 ;  /* 0x0000081208007986 */ /* 0x000fe8000c101b04 */
[----:B------:R-:W-:Y:S01]  /*57f0*/  STG.E.64 desc[UR4][R8.64+0x10], R6 ;  /* 0x0000100608007986 */ /* 0x000fe2000c101b04 */
[----:B------:R-:W-:Y:S05]  /*5800*/  EXIT ;  /* 0x000000000000794d */ /* 0x000fea0003800000 */
        .weak           $__internal_2_$__cuda_sm20_div_rn_f64_full
        .type           $__internal_2_$__cuda_sm20_div_rn_f64_full,@function
        .size           $__internal_2_$__cuda_sm20_div_rn_f64_full,($__internal_3_$__cuda_sm20_dsqrt_rn_f64_mediumpath_v1 - $__internal_2_$__cuda_sm20_div_rn_f64_full)
$__internal_2_$__cuda_sm20_div_rn_f64_full:
[C---:B------:R-:W-:Y:S01]  /*5810*/  FSETP.GEU.AND P0, PT, |R37|.reuse, 1.469367938527859385e-39, PT ;  /* 0x001000002500780b */ /* 0x040fe20003f0e200 */
[----:B------:R-:W-:Y:S01]  /*5820*/  IMAD.MOV.U32 R43, RZ, RZ, R7 ;  /* 0x000000ffff2b7224 */ /* 0x000fe200078e0007 */
[----:B------:R-:W-:Y:S01]  /*5830*/  LOP3.LUT R34, R37, 0x800fffff, RZ, 0xc0, !PT ;  /* 0x800fffff25227812 */ /* 0x000fe200078ec0ff */
[----:B------:R-:W-:Y:S01]  /*5840*/  IMAD.MOV.U32 R44, RZ, RZ, 0x1 ;  /* 0x00000001ff2c7424 */ /* 0x000fe200078e00ff */
[----:B------:R-:W-:Y:S01]  /*5850*/  MOV R42, R8 ;  /* 0x00000008002a7202 */ /* 0x000fe20000000f00 */
[----:B------:R-:W-:Y:S01]  /*5860*/  BSSY.RECONVERGENT B0, `(.L_x_223) ;  /* 0x0000059000007945 */ /* 0x000fe20003800200 */
[----:B------:R-:W-:Y:S01]  /*5870*/  LOP3.LUT R35, R34, 0x3ff00000, RZ, 0xfc, !PT ;  /* 0x3ff0000022237812 */ /* 0x000fe200078efcff */
[----:B------:R-:W-:Y:S01]  /*5880*/  IMAD.MOV.U32 R34, RZ, RZ, R36 ;  /* 0x000000ffff227224 */ /* 0x000fe200078e0024 */
[C---:B------:R-:W-:Y:S02]  /*5890*/  FSETP.GEU.AND P2, PT, |R43|.reuse, 1.469367938527859385e-39, PT ;  /* 0x001000002b00780b */ /* 0x040fe40003f4e200 */
[----:B------:R-:W-:-:S02]  /*58a0*/  LOP3.LUT R7, R43, 0x7ff00000, RZ, 0xc0, !PT ;  /* 0x7ff000002b077812 */ /* 0x000fc400078ec0ff */
[----:B------:R-:W-:Y:S01]  /*58b0*/  LOP3.LUT R10, R37, 0x7ff00000, RZ, 0xc0, !PT ;  /* 0x7ff00000250a7812 */ /* 0x000fe200078ec0ff */
[----:B------:R-:W-:-:S03]  /*58c0*/  @!P0 DMUL R34, R36, 8.98846567431157953865e+307 ;  /* 0x7fe0000024228828 */ /* 0x000fc60000000000 */
[----:B------:R-:W-:-:S03]  /*58d0*/  ISETP.GE.U32.AND P1, PT, R7, R10, PT ;  /* 0x0000000a0700720c */ /* 0x000fc60003f26070 */
[----:B------:R-:W0:Y:S02]  /*58e0*/  MUFU.RCP64H R45, R35 ;  /* 0x00000023002d7308 */ /* 0x000e240000001800 */
[----:B------:R-:W-:Y:S01]  /*58f0*/  @!P2 LOP3.LUT R8, R37, 0x7ff00000, RZ, 0xc0, !PT ;  /* 0x7ff000002508a812 */ /* 0x000fe200078ec0ff */
[----:B------:R-:W-:Y:S01]  /*5900*/  @!P2 IMAD.MOV.U32 R50, RZ, RZ, RZ ;  /* 0x000000ffff32a224 */ /* 0x000fe200078e00ff */
[----:B------:R-:W-:Y:S02]  /*5910*/  @!P0 LOP3.LUT R10, R35, 0x7ff00000, RZ, 0xc0, !PT ;  /* 0x7ff00000230a8812 */ /* 0x000fe400078ec0ff */
[----:B------:R-:W-:Y:S01]  /*5920*/  @!P2 ISETP.GE.U32.AND P3, PT, R7, R8, PT ;  /* 0x000000080700a20c */ /* 0x000fe20003f66070 */
[----:B------:R-:W-:-:S05]  /*5930*/  IMAD.MOV.U32 R8, RZ, RZ, 0x1ca00000 ;  /* 0x1ca00000ff087424 */ /* 0x000fca00078e00ff */
[C---:B------:R-:W-:Y:S02]  /*5940*/  @!P2 SEL R11, R8.reuse, 0x63400000, !P3 ;  /* 0x63400000080ba807 */ /* 0x040fe40005800000 */
[----:B------:R-:W-:Y:S02]  /*5950*/  SEL R9, R8, 0x63400000, !P1 ;  /* 0x6340000008097807 */ /* 0x000fe40004800000 */
[----:B------:R-:W-:Y:S01]  /*5960*/  @!P2 LOP3.LUT R11, R11, 0x80000000, R43, 0xf8, !PT ;  /* 0x800000000b0ba812 */ /* 0x000fe200078ef82b */
[----:B0-----:R-:W-:-:S03]  /*5970*/  DFMA R48, R44, -R34, 1 ;  /* 0x3ff000002c30742b */ /* 0x001fc60000000822 */
[----:B------:R-:W-:-:S05]  /*5980*/  @!P2 LOP3.LUT R51, R11, 0x100000, RZ, 0xfc, !PT ;  /* 0x001000000b33a812 */ /* 0x000fca00078efcff */
[----:B------:R-:W-:-:S08]  /*5990*/  DFMA R48, R48, R48, R48 ;  /* 0x000000303030722b */ /* 0x000fd00000000030 */
[----:B------:R-:W-:Y:S01]  /*59a0*/  DFMA R48, R44, R48, R44 ;  /* 0x000000302c30722b */ /* 0x000fe2000000002c */
[----:B------:R-:W-:Y:S01]  /*59b0*/  LOP3.LUT R45, R9, 0x800fffff, R43, 0xf8, !PT ;  /* 0x800fffff092d7812 */ /* 0x000fe200078ef82b */
[----:B------:R-:W-:Y:S01]  /*59c0*/  IMAD.MOV.U32 R9, RZ, RZ, R7 ;  /* 0x000000ffff097224 */ /* 0x000fe200078e0007 */
[----:B------:R-:W-:-:S05]  /*59d0*/  MOV R44, R42 ;  /* 0x0000002a002c7202 */ /* 0x000fca0000000f00 */
[----:B------:R-:W-:Y:S02]  /*59e0*/  DFMA R46, R48, -R34, 1 ;  /* 0x3ff00000302e742b */ /* 0x000fe40000000822 */
[----:B------:R-:W-:-:S06]  /*59f0*/  @!P2 DFMA R44, R44, 2, -R50 ;  /* 0x400000002c2ca82b */ /* 0x000fcc0000000832 */
[----:B------:R-:W-:-:S04]  /*5a00*/  DFMA R48, R48, R46, R48 ;  /* 0x0000002e3030722b */ /* 0x000fc80000000030 */
[----:B------:R-:W-:-:S04]  /*5a10*/  @!P2 LOP3.LUT R9, R45, 0x7ff00000, RZ, 0xc0, !PT ;  /* 0x7ff000002d09a812 */ /* 0x000fc800078ec0ff */
[----:B------:R-:W-:Y:S01]  /*5a20*/  DMUL R46, R48, R44 ;  /* 0x0000002c302e7228 */ /* 0x000fe20000000000 */
[----:B------:R-:W-:-:S05]  /*5a30*/  VIADD R11, R9, 0xffffffff ;  /* 0xffffffff090b7836 */ /* 0x000fca0000000000 */
[----:B------:R-:W-:Y:S02]  /*5a40*/  ISETP.GT.U32.AND P0, PT, R11, 0x7feffffe, PT ;  /* 0x7feffffe0b00780c */ /* 0x000fe40003f04070 */
[----:B------:R-:W-:Y:S01]  /*5a50*/  IADD3 R11, PT, PT, R10, -0x1, RZ ;  /* 0xffffffff0a0b7810 */ /* 0x000fe20007ffe0ff */
[----:B------:R-:W-:-:S03]  /*5a60*/  DFMA R50, R46, -R34, R44 ;  /* 0x800000222e32722b */ /* 0x000fc6000000002c */
[----:B------:R-:W-:-:S05]  /*5a70*/  ISETP.GT.U32.OR P0, PT, R11, 0x7feffffe, P0 ;  /* 0x7feffffe0b00780c */ /* 0x000fca0000704470 */
[----:B------:R-:W-:-:S08]  /*5a80*/  DFMA R46, R48, R50, R46 ;  /* 0x00000032302e722b */ /* 0x000fd0000000002e */
[----:B------:R-:W-:Y:S05]  /*5a90*/  @P0 BRA `(.L_x_224) ;  /* 0x0000000000740947 */ /* 0x000fea0003800000 */
[----:B------:R-:W-:-:S04]  /*5aa0*/  LOP3.LUT R10, R37, 0x7ff00000, RZ, 0xc0, !PT ;  /* 0x7ff00000250a7812 */ /* 0x000fc800078ec0ff */
[CC--:B------:R-:W-:Y:S02]  /*5ab0*/  VIADDMNMX R9, R7.reuse, -R10.reuse, 0xb9600000, !PT ;  /* 0xb960000007097446 */ /* 0x0c0fe4000780090a */
[----:B------:R-:W-:Y:S01]  /*5ac0*/  ISETP.GE.U32.AND P0, PT, R7, R10, PT ;  /* 0x0000000a0700720c */ /* 0x000fe20003f06070 */
[----:B------:R-:W-:Y:S01]  /*5ad0*/  IMAD.MOV.U32 R10, RZ, RZ, RZ ;  /* 0x000000ffff0a7224 */ /* 0x000fe200078e00ff */
[----:B------:R-:W-:Y:S02]  /*5ae0*/  VIMNMX R9, PT, PT, R9, 0x46a00000, PT ;  /* 0x46a0000009097848 */ /* 0x000fe40003fe0100 */
[----:B------:R-:W-:-:S05]  /*5af0*/  SEL R8, R8, 0x63400000, !P0 ;  /* 0x6340000008087807 */ /* 0x000fca0004000000 */
[----:B------:R-:W-:-:S04]  /*5b00*/  IMAD.IADD R8, R9, 0x1, -R8 ;  /* 0x0000000109087824 */ /* 0x000fc800078e0a08 */
[----:B------:R-:W-:-:S06]  /*5b10*/  VIADD R11, R8, 0x7fe00000 ;  /* 0x7fe00000080b7836 */ /* 0x000fcc0000000000 */
[----:B------:R-:W-:-:S10]  /*5b20*/  DMUL R48, R46, R10 ;  /* 0x0000000a2e307228 */ /* 0x000fd40000000000 */
[----:B------:R-:W-:-:S13]  /*5b30*/  FSETP.GTU.AND P0, PT, |R49|, 1.469367938527859385e-39, PT ;  /* 0x001000003100780b */ /* 0x000fda0003f0c200 */
[----:B------:R-:W-:Y:S05]  /*5b40*/  @P0 BRA `(.L_x_225) ;  /* 0x0000000000a80947 */ /* 0x000fea0003800000 */
[----:B------:R-:W-:-:S06]  /*5b50*/  DFMA R34, R46, -R34, R44 ;  /* 0x800000222e22722b */ /* 0x000fcc000000002c */
[----:B------:R-:W-:-:S04]  /*5b60*/  MOV R34, RZ ;  /* 0x000000ff00227202 */ /* 0x000fc80000000f00 */
[C---:B------:R-:W-:Y:S02]  /*5b70*/  FSETP.NEU.AND P0, PT, R35.reuse, RZ, PT ;  /* 0x000000ff2300720b */ /* 0x040fe40003f0d000 */
[----:B------:R-:W-:-:S04]  /*5b80*/  LOP3.LUT R36, R35, 0x80000000, R37, 0x48, !PT ;  /* 0x8000000023247812 */ /* 0x000fc800078e4825 */
[----:B------:R-:W-:-:S07]  /*5b90*/  LOP3.LUT R35, R36, R11, RZ, 0xfc, !PT ;  /* 0x0000000b24237212 */ /* 0x000fce00078efcff */
[----:B------:R-:W-:Y:S05]  /*5ba0*/  @!P0 BRA `(.L_x_225) ;  /* 0x0000000000908947 */ /* 0x000fea0003800000 */
[----:B------:R-:W-:Y:S01]  /*5bb0*/  IMAD.MOV R11, RZ, RZ, -R8 ;  /* 0x000000ffff0b7224 */ /* 0x000fe200078e0a08 */
[----:B------:R-:W-:Y:S01]  /*5bc0*/  IADD3 R8, PT, PT, -R8, -0x43300000, RZ ;  /* 0xbcd0000008087810 */ /* 0x000fe20007ffe1ff */
[----:B------:R-:W-:-:S06]  /*5bd0*/  IMAD.MOV.U32 R10, RZ, RZ, RZ ;  /* 0x000000ffff0a7224 */ /* 0x000fcc00078e00ff */
[----:B------:R-:W-:Y:S02]  /*5be0*/  DFMA R10, R48, -R10, R46 ;  /* 0x8000000a300a722b */ /* 0x000fe4000000002e */
[----:B------:R-:W-:-:S08]  /*5bf0*/  DMUL.RP R46, R46, R34 ;  /* 0x000000222e2e7228 */ /* 0x000fd00000008000 */
[----:B------:R-:W-:Y:S02]  /*5c00*/  FSETP.NEU.AND P0, PT, |R11|, R8, PT ;  /* 0x000000080b00720b */ /* 0x000fe40003f0d200 */
[----:B------:R-:W-:Y:S02]  /*5c10*/  LOP3.LUT R36, R47, R36, RZ, 0x3c, !PT ;  /* 0x000000242f247212 */ /* 0x000fe400078e3cff */
[----:B------:R-:W-:Y:S02]  /*5c20*/  FSEL R8, R46, R48, !P0 ;  /* 0x000000302e087208 */ /* 0x000fe40004000000 */
[----:B------:R-:W-:-:S03]  /*5c30*/  FSEL R9, R36, R49, !P0 ;  /* 0x0000003124097208 */ /* 0x000fc60004000000 */
[----:B------:R-:W-:Y:S01]  /*5c40*/  IMAD.MOV.U32 R48, RZ, RZ, R8 ;  /* 0x000000ffff307224 */ /* 0x000fe200078e0008 */
[----:B------:R-:W-:Y:S01]  /*5c50*/  MOV R49, R9 ;  /* 0x0000000900317202 */ /* 0x000fe20000000f00 */
[----:B------:R-:W-:Y:S06]  /*5c60*/  BRA `(.L_x_225) ;  /* 0x0000000000607947 */ /* 0x000fec0003800000 */
.L_x_224:
[----:B------:R-:W-:-:S14]  /*5c70*/  DSETP.NAN.AND P0, PT, R42, R42, PT ;  /* 0x0000002a2a00722a */ /* 0x000fdc0003f08000 */
[----:B------:R-:W-:Y:S05]  /*5c80*/  @P0 BRA `(.L_x_226) ;  /* 0x00000000004c0947 */ /* 0x000fea0003800000 */
[----:B------:R-:W-:-:S14]  /*5c90*/  DSETP.NAN.AND P0, PT, R36, R36, PT ;  /* 0x000000242400722a */ /* 0x000fdc0003f08000 */
[----:B------:R-:W-:Y:S05]  /*5ca0*/  @P0 BRA `(.L_x_227) ;  /* 0x0000000000340947 */ /* 0x000fea0003800000 */
[----:B------:R-:W-:Y:S01]  /*5cb0*/  ISETP.NE.AND P0, PT, R9, R10, PT ;  /* 0x0000000a0900720c */ /* 0x000fe20003f05270 */
[----:B------:R-:W-:Y:S02]  /*5cc0*/  IMAD.MOV.U32 R48, RZ, RZ, 0x0 ;  /* 0x00000000ff307424 */ /* 0x000fe400078e00ff */
[----:B------:R-:W-:-:S10]  /*5cd0*/  IMAD.MOV.U32 R49, RZ, RZ, -0x80000 ;  /* 0xfff80000ff317424 */ /* 0x000fd400078e00ff */
[----:B------:R-:W-:Y:S05]  /*5ce0*/  @!P0 BRA `(.L_x_225) ;  /* 0x0000000000408947 */ /* 0x000fea0003800000 */
[----:B------:R-:W-:Y:S02]  /*5cf0*/  ISETP.NE.AND P0, PT, R9, 0x7ff00000, PT ;  /* 0x7ff000000900780c */ /* 0x000fe40003f05270 */
[----:B------:R-:W-:Y:S02]  /*5d00*/  LOP3.LUT R37, R43, 0x80000000, R37, 0x48, !PT ;  /* 0x800000002b257812 */ /* 0x000fe400078e4825 */
[----:B------:R-:W-:-:S13]  /*5d10*/  ISETP.EQ.OR P0, PT, R10, RZ, !P0 ;  /* 0x000000ff0a00720c */ /* 0x000fda0004702670 */
[----:B------:R-:W-:Y:S01]  /*5d20*/  @P0 LOP3.LUT R7, R37, 0x7ff00000, RZ, 0xfc, !PT ;  /* 0x7ff0000025070812 */ /* 0x000fe200078efcff */
[----:B------:R-:W-:Y:S01]  /*5d30*/  @!P0 IMAD.MOV.U32 R48, RZ, RZ, RZ ;  /* 0x000000ffff308224 */ /* 0x000fe200078e00ff */
[----:B------:R-:W-:Y:S01]  /*5d40*/  @!P0 MOV R49, R37 ;  /* 0x0000002500318202 */ /* 0x000fe20000000f00 */
[----:B------:R-:W-:Y:S02]  /*5d50*/  @P0 IMAD.MOV.U32 R48, RZ, RZ, RZ ;  /* 0x000000ffff300224 */ /* 0x000fe400078e00ff */
[----:B------:R-:W-:Y:S01]  /*5d60*/  @P0 IMAD.MOV.U32 R49, RZ, RZ, R7 ;  /* 0x000000ffff310224 */ /* 0x000fe200078e0007 */
[----:B------:R-:W-:Y:S06]  /*5d70*/  BRA `(.L_x_225) ;  /* 0x00000000001c7947 */ /* 0x000fec0003800000 */
.L_x_227:
[----:B------:R-:W-:Y:S01]  /*5d80*/  LOP3.LUT R7, R37, 0x80000, RZ, 0xfc, !PT ;  /* 0x0008000025077812 */ /* 0x000fe200078efcff */
[----:B------:R-:W-:-:S03]  /*5d90*/  IMAD.MOV.U32 R48, RZ, RZ, R36 ;  /* 0x000000ffff307224 */ /* 0x000fc600078e0024 */
[----:B------:R-:W-:Y:S01]  /*5da0*/  MOV R49, R7 ;  /* 0x0000000700317202 */ /* 0x000fe20000000f00 */
[----:B------:R-:W-:Y:S06]  /*5db0*/  BRA `(.L_x_225) ;  /* 0x00000000000c7947 */ /* 0x000fec0003800000 */
.L_x_226:
[----:B------:R-:W-:Y:S01]  /*5dc0*/  LOP3.LUT R7, R43, 0x80000, RZ, 0xfc, !PT ;  /* 0x000800002b077812 */ /* 0x000fe200078efcff */
[----:B------:R-:W-:-:S04]  /*5dd0*/  IMAD.MOV.U32 R48, RZ, RZ, R42 ;  /* 0x000000ffff307224 */ /* 0x000fc800078e002a */
[----:B------:R-:W-:-:S07]  /*5de0*/  IMAD.MOV.U32 R49, RZ, RZ, R7 ;  /* 0x000000ffff317224 */ /* 0x000fce00078e0007 */
.L_x_225:
[----:B------:R-:W-:Y:S05]  /*5df0*/  BSYNC.RECONVERGENT B0 ;  /* 0x0000000000007941 */ /* 0x000fea0003800200 */
.L_x_223:
[----:B------:R-:W-:Y:S01]  /*5e00*/  IMAD.MOV.U32 R10, RZ, RZ, R4 ;  /* 0x000000ffff0a7224 */ /* 0x000fe200078e0004 */
[----:B------:R-:W-:Y:S01]  /*5e10*/  MOV R7, R49 ;  /* 0x0000003100077202 */ /* 0x000fe20000000f00 */
[----:B------:R-:W-:Y:S02]  /*5e20*/  IMAD.MOV.U32 R11, RZ, RZ, 0x0 ;  /* 0x00000000ff0b7424 */ /* 0x000fe400078e00ff */
[----:B------:R-:W-:Y:S02]  /*5e30*/  IMAD.MOV.U32 R8, RZ, RZ, R48 ;  /* 0x000000ffff087224 */ /* 0x000fe400078e0030 */
[----:B------:R-:W-:Y:S05]  /*5e40*/  RET.REL.NODEC R10 `(_Z9kernel_3bPK3xyziS_dPKdPKfS5_PdS6_Pii) ;  /* 0xffffffa00a6c7950 */ /* 0x000fea0003c3ffff */
        .weak           $__internal_3_$__cuda_sm20_dsqrt_rn_f64_mediumpath_v1
        .type           $__internal_3_$__cuda_sm20_dsqrt_rn_f64_mediumpath_v1,@function
        .size           $__internal_3_$__cuda_sm20_dsqrt_rn_f64_mediumpath_v1,(.L_x_271 - $__internal_3_$__cuda_sm20_dsqrt_rn_f64_mediumpath_v1)
$__internal_3_$__cuda_sm20_dsqrt_rn_f64_mediumpath_v1:
[----:B------:R-:W-:Y:S01]  /*5e50*/  ISETP.GE.U32.AND P0, PT, R42, -0x3400000, PT ;  /* 0xfcc000002a00780c */ /* 0x000fe20003f06070 */
[----:B------:R-:W-:-:S12]  /*5e60*/  BSSY.RECONVERGENT B1, `(.L_x_228) ;  /* 0x0000023000017945 */ /* 0x000fd80003800200 */
        /* <DEDUP_REMOVED lines=9> */
.L_x_229:
        /* <DEDUP_REMOVED lines=22> */
[----:B------:R-:W-:Y:S01]  /*6060*/  VIADD R9, R9, 0xfcb00000 ;  /* 0xfcb0000009097836 */ /* 0x000fe20000000000 */
[----:B------:R-:W-:Y:S06]  /*6070*/  BRA `(.L_x_230) ;  /* 0x0000000000047947 */ /* 0x000fec0003800000 */
.L_x_231:
[----:B------:R-:W-:-:S11]  /*6080*/  DADD R8, R36, R36 ;  /* 0x0000000024087229 */ /* 0x000fd60000000024 */
.L_x_230:
[----:B------:R-:W-:Y:S05]  /*6090*/  BSYNC.RECONVERGENT B1 ;  /* 0x0000000000017941 */ /* 0x000fea0003800200 */
.L_x_228:
[----:B------:R-:W-:Y:S01]  /*60a0*/  IMAD.MOV.U32 R10, RZ, RZ, R8 ;  /* 0x000000ffff0a7224 */ /* 0x000fe200078e0008 */
[----:B------:R-:W-:Y:S01]  /*60b0*/  MOV R11, R9 ;  /* 0x00000009000b7202 */ /* 0x000fe20000000f00 */
[----:B------:R-:W-:Y:S02]  /*60c0*/  IMAD.MOV.U32 R8, RZ, RZ, R4 ;  /* 0x000000ffff087224 */ /* 0x000fe400078e0004 */
[----:B------:R-:W-:-:S04]  /*60d0*/  IMAD.MOV.U32 R9, RZ, RZ, 0x0 ;  /* 0x00000000ff097424 */ /* 0x000fc800078e00ff */
[----:B------:R-:W-:Y:S05]  /*60e0*/  RET.REL.NODEC R8 `(_Z9kernel_3bPK3xyziS_dPKdPKfS5_PdS6_Pii) ;  /* 0xffffff9c08c47950 */ /* 0x000fea0003c3ffff */
.L_x_232:
        /* <DEDUP_REMOVED lines=9> */
.L_x_271:


//--------------------- .text._Z9kernel_2bPK3xyziS_dPKdPKfS5_PdS6_Pii --------------------------
	.section	.text._Z9kernel_2bPK3xyziS_dPKdPKfS5_PdS6_Pii,"ax",@progbits
	.align	128
        .global         _Z9kernel_2bPK3xyziS_dPKdPKfS5_PdS6_Pii
        .type           _Z9kernel_2bPK3xyziS_dPKdPKfS5_PdS6_Pii,@function
        .size           _Z9kernel_2bPK3xyziS_dPKdPKfS5_PdS6_Pii,(.L_x_273 - _Z9kernel_2bPK3xyziS_dPKdPKfS5_PdS6_Pii)
        .other          _Z9kernel_2bPK3xyziS_dPKdPKfS5_PdS6_Pii,@"STO_CUDA_ENTRY STV_DEFAULT"
_Z9kernel_2bPK3xyziS_dPKdPKfS5_PdS6_Pii:
.text._Z9kernel_2bPK3xyziS_dPKdPKfS5_PdS6_Pii:
[----:B------:R-:W0:Y:S01]  /*0000*/  LDC R1, c[0x0][0x37c] ;  /* 0x0000df00ff017b82 */ /* 0x000e220000000800 */
[----:B------:R-:W1:Y:S01]  /*0010*/  S2R R0, SR_TID.X ;  /* 0x0000000000007919 */ /* 0x000e620000002100 */
[----:B------:R-:W2:Y:S06]  /*0020*/  LDCU UR5, c[0x0][0x2fc] ;  /* 0x00005f80ff0577ac */ /* 0x000eac0008000800 */
[----:B------:R-:W1:Y:S01]  /*0030*/  S2UR UR4, SR_CTAID.X ;  /* 0x00000000000479c3 */ /* 0x000e620000002500 */
[----:B0-----:R-:W-:Y:S01]  /*0040*/  VIADD R1, R1, 0xffffffe8 ;  /* 0xffffffe801017836 */ /* 0x001fe20000000000 */
[----:B------:R-:W0:Y:S01]  /*0050*/  S2R R3, SR_TID.Y ;  /* 0x0000000000037919 */ /* 0x000e220000002200 */
[----:B------:R-:W3:Y:S05]  /*0060*/  LDCU UR7, c[0x0][0x388] ;  /* 0x00007100ff0777ac */ /* 0x000eea0008000800 */
[----:B------:R-:W1:Y:S08]  /*0070*/  LDC R5, c[0x0][0x360] ;  /* 0x0000d800ff057b82 */ /* 0x000e700000000800 */
[----:B------:R-:W0:Y:S08]  /*0080*/  S2UR UR6, SR_CTAID.Y ;  /* 0x00000000000679c3 */ /* 0x000e300000002600 */
[----:B------:R-:W0:Y:S01]  /*0090*/  LDC R2, c[0x0][0x364] ;  /* 0x0000d900ff027b82 */ /* 0x000e220000000800 */
[----:B-1----:R-:W-:Y:S01]  /*00a0*/  IMAD R5, R5, UR4, R0 ;  /* 0x0000000405057c24 */ /* 0x002fe2000f8e0200 */
[----:B------:R-:W1:Y:S01]  /*00b0*/  LDCU UR4, c[0x0][0x2f8] ;  /* 0x00005f00ff0477ac */ /* 0x000e620008000800 */
[----:B0-----:R-:W-:Y:S01]  /*00c0*/  IMAD R0, R2, UR6, R3 ;  /* 0x0000000602007c24 */ /* 0x001fe2000f8e0203 */
[----:B-1----:R-:W-:-:S04]  /*00d0*/  IADD3 R26, P1, PT, R1, UR4, RZ ;  /* 0x00000004011a7c10 */ /* 0x002fc8000ff3e0ff */
[----:B------:R-:W-:-:S04]  /*00e0*/  VIMNMX R2, PT, PT, R5, R0, !PT ;  /* 0x0000000005027248 */ /* 0x000fc80007fe0100 */
[----:B---3--:R-:W-:Y:S01]  /*00f0*/  ISETP.GE.AND P0, PT, R2, UR7, PT ;  /* 0x0000000702007c0c */ /* 0x008fe2000bf06270 */
[----:B--2---:R-:W-:-:S03]  /*0100*/  IMAD.X R2, RZ, RZ, UR5, P1 ;  /* 0x00000005ff027e24 */ /* 0x004fc600088e06ff */
[----:B------:R-:W-:-:S13]  /*0110*/  ISETP.LE.OR P0, PT, R0, R5, P0 ;  /* 0x000000050000720c */ /* 0x000fda0000703670 */
[----:B------:R-:W-:Y:S05]  /*0120*/  @P0 EXIT ;  /* 0x000000000000094d */ /* 0x000fea0003800000 */
[----:B------:R-:W0:Y:S01]  /*0130*/  LDC.64 R6, c[0x0][0x380] ;  /* 0x0000e000ff067b82 */ /* 0x000e220000000a00 */
[----:B------:R-:W1:Y:S01]  /*0140*/  LDCU.64 UR36, c[0x0][0x358] ;  /* 0x00006b00ff2477ac */ /* 0x000e620008000a00 */
[----:B------:R-:W2:Y:S06]  /*0150*/  LDCU UR4, c[0x0][0x3e8] ;  /* 0x00007d00ff0477ac */ /* 0x000eac0008000800 */
[----:B------:R-:W3:Y:S08]  /*0160*/  LDC.64 R24, c[0x0][0x3b8] ;  /* 0x0000ee00ff187b82 */ /* 0x000ef00000000a00 */
[----:B------:R-:W4:Y:S01]  /*0170*/  LDC.64 R20, c[0x0][0x3c8] ;  /* 0x0000f200ff147b82 */ /* 0x000f220000000a00 */
[----:B0-----:R-:W-:-:S04]  /*0180*/  IMAD.WIDE R4, R5, 0x20, R6 ;  /* 0x0000002005047825 */ /* 0x001fc800078e0206 */
[----:B------:R-:W-:Y:S01]  /*0190*/  IMAD.WIDE.U32 R6, R0, 0x20, R6 ;  /* 0x0000002000067825 */ /* 0x000fe200078e0006 */
[----:B-1----:R-:W3:Y:S04]  /*01a0*/  LDG.E.64 R14, desc[UR36][R4.64] ;  /* 0x00000024040e7981 */ /* 0x002ee8000c1e1b00 */
[----:B------:R-:W2:Y:S04]  /*01b0*/  LDG.E R0, desc[UR36][R4.64+0x18] ;  /* 0x0000182404007981 */ /* 0x000ea8000c1e1900 */
[----:B------:R-:W2:Y:S04]  /*01c0*/  LDG.E R3, desc[UR36][R6.64+0x18] ;  /* 0x0000182406037981 */ /* 0x000ea8000c1e1900 */
[----:B------:R-:W4:Y:S04]  /*01d0*/  LDG.E.64 R10, desc[UR36][R4.64+0x8] ;  /* 0x00000824040a7981 */ /* 0x000f28000c1e1b00 */
[----:B------:R-:W4:Y:S04]  /*01e0*/  LDG.E.64 R12, desc[UR36][R4.64+0x10] ;  /* 0x00001024040c7981 */ /* 0x000f28000c1e1b00 */
[----:B------:R-:W4:Y:S04]  /*01f0*/  LDG.E.64 R18, desc[UR36][R6.64] ;  /* 0x0000002406127981 */ /* 0x000f28000c1e1b00 */
[----:B------:R-:W4:Y:S04]  /*0200*/  LDG.E.64 R16, desc[UR36][R6.64+0x8] ;  /* 0x0000082406107981 */ /* 0x000f28000c1e1b00 */
[----:B------:R-:W4:Y:S01]  /*0210*/  LDG.E.64 R22, desc[UR36][R6.64+0x10] ;  /* 0x0000102406167981 */ /* 0x000f22000c1e1b00 */
[----:B--2---:R-:W-:-:S02]  /*0220*/  VIMNMX R28, PT, PT, R0, R3, PT ;  /* 0x00000003001c7248 */ /* 0x004fc40003fe0100 */
[----:B------:R-:W-:-:S05]  /*0230*/  VIMNMX R3, PT, PT, R0, R3, !PT ;  /* 0x0000000300037248 */ /* 0x000fca0007fe0100 */
[----:B------:R-:W-:Y:S01]  /*0240*/  IMAD R28, R28, UR4, R3 ;  /* 0x000000041c1c7c24 */ /* 0x000fe2000f8e0203 */
[----:B------:R-:W-:Y:S01]  /*0250*/  MOV R8, 0x18 ;  /* 0x0000001800087802 */ /* 0x000fe20000000f00 */
[----:B---3--:R0:W-:Y:S01]  /*0260*/  STL.64 [R1], R14 ;  /* 0x0000000e01007387 */ /* 0x0081e20000100a00 */
[----:B------:R-:W1:Y:S01]  /*0270*/  LDCU.64 UR4, c[0x4][URZ] ;  /* 0x01000000ff0477ac */ /* 0x000e620008000a00 */
[----:B------:R-:W-:-:S04]  /*0280*/  IMAD.WIDE R24, R28, 0x8, R24 ;  /* 0x000000081c187825 */ /* 0x000fc800078e0218 */
[----:B----4-:R-:W-:Y:S02]  /*0290*/  IMAD.WIDE R20, R28, 0x4, R20 ;  /* 0x000000041c147825 */ /* 0x010fe400078e0214 */
[----:B------:R-:W5:Y:S04]  /*02a0*/  LDG.E.64 R24, desc[UR36][R24.64] ;  /* 0x0000002418187981 */ /* 0x000f68000c1e1b00 */
[----:B------:R0:W5:Y:S01]  /*02b0*/  LDG.E R27, desc[UR36][R20.64] ;  /* 0x00000024141b7981 */ /* 0x000162000c1e1900 */
[----:B------:R-:W2:Y:S03]  /*02c0*/  LDC.64 R8, c[0x4][R8] ;  /* 0x0100000008087b82 */ /* 0x000ea60000000a00 */
[----:B------:R0:W-:Y:S04]  /*02d0*/  STL.64 [R1+0x8], R10 ;  /* 0x0000080a01007387 */ /* 0x0001e80000100a00 */
[----:B------:R0:W-:Y:S01]  /*02e0*/  STL.64 [R1+0x10], R12 ;  /* 0x0000100c01007387 */ /* 0x0001e20000100a00 */
[----:B------:R-:W-:-:S02]  /*02f0*/  DADD R18, R14, -R18 ;  /* 0x000000000e127229 */ /* 0x000fc40000000812 */
[----:B------:R-:W-:Y:S02]  /*0300*/  DADD R16, R10, -R16 ;  /* 0x000000000a107229 */ /* 0x000fe40000000810 */
[----:B------:R-:W-:Y:S01]  /*0310*/  DADD R22, R12, -R22 ;  /* 0x000000000c167229 */ /* 0x000fe20000000816 */
[----:B-1----:R-:W-:Y:S01]  /*0320*/  IMAD.U32 R4, RZ, RZ, UR4 ;  /* 0x00000004ff047e24 */ /* 0x002fe2000f8e00ff */
[----:B------:R-:W-:Y:S01]  /*0330*/  MOV R7, R2 ;  /* 0x0000000200077202 */ /* 0x000fe20000000f00 */
[----:B------:R-:W-:Y:S02]  /*0340*/  IMAD.U32 R5, RZ, RZ, UR5 ;  /* 0x00000005ff057e24 */ /* 0x000fe4000f8e00ff */
[----:B------:R-:W-:-:S07]  /*0350*/  IMAD.MOV.U32 R6, RZ, RZ, R26 ;  /* 0x000000ffff067224 */ /* 0x000fce00078e001a */
[----:B0-----:R-:W-:-:S07]  /*0360*/  LEPC R20, `(.L_x_233) ;  /* 0x000000001014794e */ /* 0x001fce0000000000 */
[----:B--2--5:R-:W-:Y:S05]  /*0370*/  CALL.ABS.NOINC R8 ;  /* 0x0000000008007343 */ /* 0x024fea0003c00000 */
.L_x_233:
[----:B------:R-:W0:Y:S01]  /*0380*/  LDCU UR4, c[0x0][0x394] ;  /* 0x00007280ff0477ac */ /* 0x000e220008000800 */
[----:B------:R-:W1:Y:S01]  /*0390*/  LDC.64 R8, c[0x0][0x390] ;  /* 0x0000e400ff087b82 */ /* 0x000e620000000a00 */
[----:B------:R-:W-:Y:S01]  /*03a0*/  IMAD.MOV.U32 R4, RZ, RZ, 0x1 ;  /* 0x00000001ff047424 */ /* 0x000fe200078e00ff */
[----:B------:R-:W-:Y:S01]  /*03b0*/  FSETP.GEU.AND P1, PT, |R19|, 6.5827683646048100446e-37, PT ;  /* 0x036000001300780b */ /* 0x000fe20003f2e200 */
[----:B------:R-:W-:Y:S01]  /*03c0*/  BSSY.RECONVERGENT B0, `(.L_x_234) ;  /* 0x0000016000007945 */ /* 0x000fe20003800200 */
[----:B0-----:R-:W1:Y:S03]  /*03d0*/  MUFU.RCP64H R5, UR4 ;  /* 0x0000000400057d08 */ /* 0x001e660008001800 */
[----:B-1----:R-:W-:-:S08]  /*03e0*/  DFMA R6, R4, -R8, 1 ;  /* 0x3ff000000406742b */ /* 0x002fd00000000808 */
        /* <DEDUP_REMOVED lines=11> */
[----:B------:R-:W-:Y:S01]  /*04a0*/  IMAD.MOV.U32 R14, RZ, RZ, R18 ;  /* 0x000000ffff0e7224 */ /* 0x000fe200078e0012 */
[----:B------:R-:W-:Y:S01]  /*04b0*/  MOV R0, 0x500 ;  /* 0x0000050000007802 */ /* 0x000fe20000000f00 */
[----:B------:R-:W-:Y:S02]  /*04c0*/  IMAD.MOV.U32 R15, RZ, RZ, R19 ;  /* 0x000000ffff0f7224 */ /* 0x000fe400078e0013 */
[----:B0-----:R-:W-:Y:S02]  /*04d0*/  IMAD.U32 R10, RZ, RZ, UR4 ;  /* 0x00000004ff0a7e24 */ /* 0x001fe4000f8e00ff */
[----:B------:R-:W-:-:S07]  /*04e0*/  IMAD.U32 R11, RZ, RZ, UR5 ;  /* 0x00000005ff0b7e24 */ /* 0x000fce000f8e00ff */
[----:B------:R-:W-:Y:S05]  /*04f0*/  CALL.REL.NOINC `($__internal_4_$__cuda_sm20_div_rn_f64_full) ;  /* 0x0000001800c47944 */ /* 0x000fea0003c00000 */
[----:B------:R-:W-:Y:S01]  /*0500*/  MOV R4, R30 ;  /* 0x0000001e00047202 */ /* 0x000fe20000000f00 */
[----:B------:R-:W-:-:S07]  /*0510*/  IMAD.MOV.U32 R5, RZ, RZ, R31 ;  /* 0x000000ffff057224 */ /* 0x000fce00078e001f */
.L_x_235:
[----:B------:R-:W-:Y:S05]  /*0520*/  BSYNC.RECONVERGENT B0 ;  /* 0x0000000000007941 */ /* 0x000fea0003800200 */
.L_x_234:
        /* <DEDUP_REMOVED lines=30> */
[----:B------:R-:W-:Y:S05]  /*0710*/  CALL.REL.NOINC `($__internal_4_$__cuda_sm20_div_rn_f64_full) ;  /* 0x00000018003c7944 */ /* 0x000fea0003c00000 */
[----:B------:R-:W-:Y:S02]  /*0720*/  IMAD.MOV.U32 R4, RZ, RZ, R30 ;  /* 0x000000ffff047224 */ /* 0x000fe400078e001e */
[----:B------:R-:W-:-:S07]  /*0730*/  IMAD.MOV.U32 R5, RZ, RZ, R31 ;  /* 0x000000ffff057224 */ /* 0x000fce00078e001f */
.L_x_237:
[----:B------:R-:W-:Y:S05]  /*0740*/  BSYNC.RECONVERGENT B0 ;  /* 0x0000000000007941 */ /* 0x000fea0003800200 */
.L_x_236:
        /* <DEDUP_REMOVED lines=33> */
.L_x_239:
[----:B------:R-:W-:Y:S05]  /*0960*/  BSYNC.RECONVERGENT B0 ;  /* 0x0000000000007941 */ /* 0x000fea0003800200 */
.L_x_238:
[----:B------:R-:W-:Y:S01]  /*0970*/  IMAD.MOV.U32 R9, RZ, RZ, 0x3fe00000 ;  /* 0x3fe00000ff097424 */ /* 0x000fe200078e00ff */
[----:B------:R-:W0:Y:S01]  /*0980*/  LDCU.64 UR4, c[0x0][0x3a0] ;  /* 0x00007400ff0477ac */ /* 0x000e220008000a00 */
[----:B------:R-:W-:Y:S01]  /*0990*/  IMAD.MOV.U32 R8, RZ, RZ, RZ ;  /* 0x000000ffff087224 */ /* 0x000fe200078e00ff */
[----:B------:R-:W-:Y:S01]  /*09a0*/  MOV R0, 0x18 ;  /* 0x0000001800007802 */ /* 0x000fe20000000f00 */
[----:B------:R1:W-:Y:S01]  /*09b0*/  STL.64 [R1], R18 ;  /* 0x0000001201007387 */ /* 0x0003e20000100a00 */
[----:B------:R-:W-:Y:S01]  /*09c0*/  LOP3.LUT R9, R9, 0x80000000, R5, 0xb8, !PT ;  /* 0x8000000009097812 */ /* 0x000fe200078eb805 */
[----:B------:R-:W-:Y:S01]  /*09d0*/  IMAD.MOV.U32 R7, RZ, RZ, R2 ;  /* 0x000000ffff077224 */ /* 0x000fe200078e0002 */
[----:B------:R1:W2:Y:S01]  /*09e0*/  LDC.64 R10, c[0x4][R0] ;  /* 0x01000000000a7b82 */ /* 0x0002a20000000a00 */
[----:B------:R1:W-:Y:S01]  /*09f0*/  STL.64 [R1+0x8], R16 ;  /* 0x0000081001007387 */ /* 0x0003e20000100a00 */
[----:B------:R-:W-:Y:S02]  /*0a00*/  MOV R6, R26 ;  /* 0x0000001a00067202 */ /* 0x000fe40000000f00 */
[----:B------:R-:W-:-:S10]  /*0a10*/  DADD.RZ R8, R8, R4 ;  /* 0x0000000008087229 */ /* 0x000fd4000000c004 */
[----:B------:R-:W0:Y:S02]  /*0a20*/  FRND.F64.TRUNC R8, R8 ;  /* 0x0000000800087313 */ /* 0x000e24000030d800 */
[----:B0-----:R-:W-:Y:S01]  /*0a30*/  DFMA R22, -R8, UR4, R22 ;  /* 0x0000000408167c2b */ /* 0x001fe20008000116 */
[----:B------:R-:W0:Y:S06]  /*0a40*/  LDCU.64 UR4, c[0x4][0x8] ;  /* 0x01000100ff0477ac */ /* 0x000e2c0008000a00 */
[----:B------:R1:W-:Y:S01]  /*0a50*/  STL.64 [R1+0x10], R22 ;  /* 0x0000101601007387 */ /* 0x0003e20000100a00 */
[----:B0-----:R-:W-:-:S02]  /*0a60*/  IMAD.U32 R4, RZ, RZ, UR4 ;  /* 0x00000004ff047e24 */ /* 0x001fc4000f8e00ff */
[----:B-12---:R-:W-:-:S07]  /*0a70*/  IMAD.U32 R5, RZ, RZ, UR5 ;  /* 0x00000005ff057e24 */ /* 0x006fce000f8e00ff */
[----:B------:R-:W-:-:S07]  /*0a80*/  LEPC R20, `(.L_x_240) ;  /* 0x000000001014794e */ /* 0x000fce0000000000 */
[----:B------:R-:W-:Y:S05]  /*0a90*/  CALL.ABS.NOINC R10 ;  /* 0x000000000a007343 */ /* 0x000fea0003c00000 */
.L_x_240:
[----:B------:R-:W-:Y:S01]  /*0aa0*/  DMUL R16, R16, R16 ;  /* 0x0000001010107228 */ /* 0x000fe20000000000 */
[----:B------:R-:W-:Y:S01]  /*0ab0*/  IMAD.MOV.U32 R8, RZ, RZ, 0x0 ;  /* 0x00000000ff087424 */ /* 0x000fe200078e00ff */
[----:B------:R-:W-:Y:S01]  /*0ac0*/  BSSY.RECONVERGENT B0, `(.L_x_241) ;  /* 0x0000014000007945 */ /* 0x000fe20003800200 */
[----:B------:R-:W-:-:S05]  /*0ad0*/  IMAD.MOV.U32 R9, RZ, RZ, 0x3fd80000 ;  /* 0x3fd80000ff097424 */ /* 0x000fca00078e00ff */
[----:B------:R-:W-:-:S08]  /*0ae0*/  DFMA R16, R18, R18, R16 ;  /* 0x000000121210722b */ /* 0x000fd00000000010 */
        /* <DEDUP_REMOVED lines=15> */
[----:B------:R-:W-:-:S07]  /*0be0*/  MOV R0, 0xc00 ;  /* 0x00000c0000007802 */ /* 0x000fce0000000f00 */
[----:B------:R-:W-:Y:S05]  /*0bf0*/  CALL.REL.NOINC `($__internal_5_$__cuda_sm20_dsqrt_rn_f64_mediumpath_v1) ;  /* 0x0000001800707944 */ /* 0x000fea0003c00000 */
.L_x_242:
[----:B------:R-:W-:Y:S05]  /*0c00*/  BSYNC.RECONVERGENT B0 ;  /* 0x0000000000007941 */ /* 0x000fea0003800200 */
.L_x_241:
[----:B------:R-:W0:Y:S01]  /*0c10*/  LDC.64 R8, c[0x0][0x3b0] ;  /* 0x0000ec00ff087b82 */ /* 0x000e220000000a00 */
[----:B------:R-:W-:Y:S01]  /*0c20*/  MOV R0, 0x18 ;  /* 0x0000001800007802 */ /* 0x000fe20000000f00 */
[----:B------:R1:W-:Y:S01]  /*0c30*/  STL.64 [R1], R24 ;  /* 0x0000001801007387 */ /* 0x0003e20000100a00 */
[----:B------:R-:W2:Y:S01]  /*0c40*/  LDCU.64 UR4, c[0x4][0x10] ;  /* 0x01000200ff0477ac */ /* 0x000ea20008000a00 */
[----:B------:R-:W-:Y:S02]  /*0c50*/  IMAD.MOV.U32 R6, RZ, RZ, R26 ;  /* 0x000000ffff067224 */ /* 0x000fe400078e001a */
[----:B------:R1:W-:Y:S01]  /*0c60*/  STL.64 [R1+0x8], R18 ;  /* 0x0000081201007387 */ /* 0x0003e20000100a00 */
[----:B------:R-:W-:Y:S01]  /*0c70*/  IMAD.MOV.U32 R7, RZ, RZ, R2 ;  /* 0x000000ffff077224 */ /* 0x000fe200078e0002 */
[----:B------:R1:W3:Y:S01]  /*0c80*/  LDC.64 R10, c[0x4][R0] ;  /* 0x01000000000a7b82 */ /* 0x0002e20000000a00 */
[----:B--2---:R-:W-:Y:S02]  /*0c90*/  IMAD.U32 R4, RZ, RZ, UR4 ;  /* 0x00000004ff047e24 */ /* 0x004fe4000f8e00ff */
[----:B------:R-:W-:Y:S01]  /*0ca0*/  IMAD.U32 R5, RZ, RZ, UR5 ;  /* 0x00000005ff057e24 */ /* 0x000fe2000f8e00ff */
[----:B0-----:R1:W-:Y:S06]  /*0cb0*/  STL.64 [R1+0x10], R8 ;  /* 0x0000100801007387 */ /* 0x0013ec0000100a00 */
[----:B------:R-:W-:-:S07]  /*0cc0*/  LEPC R20, `(.L_x_243) ;  /* 0x000000001014794e */ /* 0x000fce0000000000 */
[----:B-1-3--:R-:W-:Y:S05]  /*0cd0*/  CALL.ABS.NOINC R10 ;  /* 0x000000000a007343 */ /* 0x00afea0003c00000 */
.L_x_243:
[----:B------:R-:W0:Y:S02]  /*0ce0*/  LDC.64 R2, c[0x0][0x3c0] ;  /* 0x0000f000ff027b82 */ /* 0x000e240000000a00 */
[----:B0-----:R-:W-:-:S05]  /*0cf0*/  IMAD.WIDE R28, R28, 0x4, R2 ;  /* 0x000000041c1c7825 */ /* 0x001fca00078e0202 */
[----:B------:R0:W2:Y:S01]  /*0d00*/  LDG.E R16, desc[UR36][R28.64] ;  /* 0x000000241c107981 */ /* 0x0000a2000c1e1900 */
[----:B------:R-:W-:Y:S01]  /*0d10*/  IMAD.MOV.U32 R2, RZ, RZ, 0x1 ;  /* 0x00000001ff027424 */ /* 0x000fe200078e00ff */
[--C-:B------:R-:W-:Y:S01]  /*0d20*/  DADD R14, -RZ, -R24.reuse ;  /* 0x00000000ff0e7229 */ /* 0x100fe20000000918 */
[----:B------:R-:W-:Y:S01]  /*0d30*/  BSSY.RECONVERGENT B0, `(.L_x_244) ;  /* 0x000001a000007945 */ /* 0x000fe20003800200 */
[----:B------:R-:W-:-:S06]  /*0d40*/  DSETP.GEU.AND P0, PT, R18, R24, PT ;  /* 0x000000181200722a */ /* 0x000fcc0003f0e000 */
[----:B0-----:R-:W-:Y:S02]  /*0d50*/  FSEL R28, R18, RZ, P0 ;  /* 0x000000ff121c7208 */ /* 0x001fe40000000000 */
[----:B------:R-:W-:Y:S02]  /*0d60*/  FSEL R29, R19, 18.98023223876953125, P0 ;  /* 0x4197d784131d7808 */ /* 0x000fe40000000000 */
[----:B------:R-:W-:Y:S01]  /*0d70*/  FSETP.GEU.AND P1, PT, |R15|, 6.5827683646048100446e-37, PT ;  /* 0x036000000f00780b */ /* 0x000fe20003f2e200 */
        /* <DEDUP_REMOVED lines=9> */
[----:B------:R-:W-:Y:S01]  /*0e10*/  DFMA R2, R2, R6, R4 ;  /* 0x000000060202722b */ /* 0x000fe20000000004 */
[----:B------:R-:W0:Y:S09]  /*0e20*/  F2F.F64.F32 R4, R27 ;  /* 0x0000001b00047310 */ /* 0x000e320000201800 */
[----:B------:R-:W-:-:S05]  /*0e30*/  FFMA R0, RZ, R17, R3 ;  /* 0x00000011ff007223 */ /* 0x000fca0000000003 */
[----:B------:R-:W-:Y:S01]  /*0e40*/  FSETP.GT.AND P0, PT, |R0|, 1.469367938527859385e-39, PT ;  /* 0x001000000000780b */ /* 0x000fe20003f04200 */
[----:B0-----:R-:W-:-:S12]  /*0e50*/  DMUL R18, R28, R4 ;  /* 0x000000041c127228 */ /* 0x001fd80000000000 */
[----:B------:R-:W-:Y:S05]  /*0e60*/  @P0 BRA P1, `(.L_x_245) ;  /* 0x0000000000180947 */ /* 0x000fea0000800000 */
[----:B------:R-:W-:Y:S01]  /*0e70*/  MOV R10, R16 ;  /* 0x00000010000a7202 */ /* 0x000fe20000000f00 */
[----:B------:R-:W-:Y:S01]  /*0e80*/  IMAD.MOV.U32 R11, RZ, RZ, R17 ;  /* 0x000000ffff0b7224 */ /* 0x000fe200078e0011 */
[----:B------:R-:W-:-:S07]  /*0e90*/  MOV R0, 0xeb0 ;  /* 0x00000eb000007802 */ /* 0x000fce0000000f00 */
[----:B------:R-:W-:Y:S05]  /*0ea0*/  CALL.REL.NOINC `($__internal_4_$__cuda_sm20_div_rn_f64_full) ;  /* 0x0000001000587944 */ /* 0x000fea0003c00000 */
[----:B------:R-:W-:Y:S02]  /*0eb0*/  IMAD.MOV.U32 R2, RZ, RZ, R30 ;  /* 0x000000ffff027224 */ /* 0x000fe400078e001e */
[----:B------:R-:W-:-:S07]  /*0ec0*/  IMAD.MOV.U32 R3, RZ, RZ, R31 ;  /* 0x000000ffff037224 */ /* 0x000fce00078e001f */
.L_x_245:
[----:B------:R-:W-:Y:S05]  /*0ed0*/  BSYNC.RECONVERGENT B0 ;  /* 0x0000000000007941 */ /* 0x000fea0003800200 */
.L_x_244:
        /* <DEDUP_REMOVED lines=64> */
.L_x_247:
[----:B------:R-:W-:Y:S05]  /*12e0*/  BSYNC.RECONVERGENT B0 ;  /* 0x0000000000007941 */ /* 0x000fea0003800200 */
.L_x_246:
        /* <DEDUP_REMOVED lines=14> */
[----:B------:R-:W-:-:S07]  /*13d0*/  IMAD.MOV.U32 R11, RZ, RZ, R17 ;  /* 0x000000ffff0b7224 */ /* 0x000fce00078e0011 */
[----:B------:R-:W-:Y:S05]  /*13e0*/  CALL.REL.NOINC `($__internal_4_$__cuda_sm20_div_rn_f64_full) ;  /* 0x0000000c00087944 */ /* 0x000fea0003c00000 */
[----:B------:R-:W-:Y:S01]  /*13f0*/  IMAD.MOV.U32 R2, RZ, RZ, R30 ;  /* 0x000000ffff027224 */ /* 0x000fe200078e001e */
[----:B------:R-:W-:-:S07]  /*1400*/  MOV R3, R31 ;  /* 0x0000001f00037202 */ /* 0x000fce0000000f00 */
.L_x_249:
[----:B------:R-:W-:Y:S05]  /*1410*/  BSYNC.RECONVERGENT B0 ;  /* 0x0000000000007941 */ /* 0x000fea0003800200 */
.L_x_248:
        /* <DEDUP_REMOVED lines=70> */
[----:B------:R-:W-:Y:S01]  /*1880*/  @!P3 LEA R7, R6, 0x3ff00000, 0x14 ;  /* 0x3ff000000607b811 */ /* 0x000fe200078ea0ff */
[----:B------:R-:W-:-:S06]  /*1890*/  @!P3 IMAD.MOV.U32 R6, RZ, RZ, RZ ;  /* 0x000000ffff06b224 */ /* 0x000fcc00078e00ff */
[----:B------:R-:W-:-:S11]  /*18a0*/  @!P3 DMUL R8, R2, R6 ;  /* 0x000000060208b228 */ /* 0x000fd60000000000 */
.L_x_251:
[----:B------:R-:W-:Y:S05]  /*18b0*/  BSYNC.RECONVERGENT B0 ;  /* 0x0000000000007941 */ /* 0x000fea0003800200 */
.L_x_250:
[C-C-:B------:R-:W-:Y:S01]  /*18c0*/  DADD R22, R8.reuse, R24.reuse ;  /* 0x0000000008167229 */ /* 0x140fe20000000018 */
[----:B------:R-:W-:Y:S01]  /*18d0*/  BSSY.RECONVERGENT B0, `(.L_x_252) ;  /* 0x0000009000007945 */ /* 0x000fe20003800200 */
[----:B------:R-:W-:-:S03]  /*18e0*/  DADD R24, R8, -R24 ;  /* 0x0000000008187229 */ /* 0x000fc60000000818 */
[----:B------:R-:W-:Y:S08]  /*18f0*/  @P0 BRA P1, `(.L_x_253) ;  /* 0x0000000000180947 */ /* 0x000ff00000800000 */
[----:B------:R-:W-:Y:S01]  /*1900*/  MOV R10, R16 ;  /* 0x00000010000a7202 */ /* 0x000fe20000000f00 */
[----:B------:R-:W-:Y:S01]  /*1910*/  IMAD.MOV.U32 R11, RZ, RZ, R17 ;  /* 0x000000ffff0b7224 */ /* 0x000fe200078e0011 */
[----:B------:R-:W-:-:S07]  /*1920*/  MOV R0, 0x1940 ;  /* 0x0000194000007802 */ /* 0x000fce0000000f00 */
[----:B------:R-:W-:Y:S05]  /*1930*/  CALL.REL.NOINC `($__internal_4_$__cuda_sm20_div_rn_f64_full) ;  /* 0x0000000400b47944 */ /* 0x000fea0003c00000 */
[----:B------:R-:W-:Y:S02]  /*1940*/  IMAD.MOV.U32 R4, RZ, RZ, R30 ;  /* 0x000000ffff047224 */ /* 0x000fe400078e001e */
[----:B------:R-:W-:-:S07]  /*1950*/  IMAD.MOV.U32 R5, RZ, RZ, R31 ;  /* 0x000000ffff057224 */ /* 0x000fce00078e001f */
.L_x_253:
[----:B------:R-:W-:Y:S05]  /*1960*/  BSYNC.RECONVERGENT B0 ;  /* 0x0000000000007941 */ /* 0x000fea0003800200 */
.L_x_252:
        /* <DEDUP_REMOVED lines=67> */
.L_x_255:
[----:B------:R-:W-:Y:S05]  /*1da0*/  BSYNC.RECONVERGENT B0 ;  /* 0x0000000000007941 */ /* 0x000fea0003800200 */
.L_x_254:
        /* <DEDUP_REMOVED lines=12> */
[----:B------:R-:W-:Y:S05]  /*1e70*/  CALL.REL.NOINC `($__internal_4_$__cuda_sm20_div_rn_f64_full) ;  /* 0x0000000000647944 */ /* 0x000fea0003c00000 */
[----:B------:R-:W-:Y:S02]  /*1e80*/  IMAD.MOV.U32 R2, RZ, RZ, R30 ;  /* 0x000000ffff027224 */ /* 0x000fe400078e001e */
[----:B------:R-:W-:-:S07]  /*1e90*/  IMAD.MOV.U32 R3, RZ, RZ, R31 ;  /* 0x000000ffff037224 */ /* 0x000fce00078e001f */
.L_x_257:
[----:B------:R-:W-:Y:S05]  /*1ea0*/  BSYNC.RECONVERGENT B0 ;  /* 0x0000000000007941 */ /* 0x000fea0003800200 */
.L_x_256:
[----:B------:R-:W0:Y:S02]  /*1eb0*/  LDCU.64 UR4, c[0x0][0x3b0] ;  /* 0x00007600ff0477ac */ /* 0x000e240008000a00 */
[----:B0-----:R-:W-:-:S14]  /*1ec0*/  DSETP.GEU.AND P0, PT, R28, UR4, PT ;  /* 0x000000041c007e2a */ /* 0x001fdc000bf0e000 */
[----:B------:R-:W-:Y:S05]  /*1ed0*/  @P0 EXIT ;  /* 0x000000000000094d */ /* 0x000fea0003800000 */
[----:B------:R-:W0:Y:S01]  /*1ee0*/  S2R R7, SR_LANEID ;  /* 0x0000000000077919 */ /* 0x000e220000000000 */
[----:B------:R-:W-:Y:S01]  /*1ef0*/  VOTEU.ANY UR4, UPT, PT ;  /* 0x0000000000047886 */ /* 0x000fe200038e0100 */
[----:B------:R-:W1:Y:S01]  /*1f00*/  LDC.64 R4, c[0x0][0x3e0] ;  /* 0x0000f800ff047b82 */ /* 0x000e620000000a00 */
[----:B------:R-:W0:Y:S08]  /*1f10*/  FLO.U32 R0, UR4 ;  /* 0x0000000400007d00 */ /* 0x000e3000080e0000 */
[----:B------:R-:W1:Y:S01]  /*1f20*/  POPC R13, UR4 ;  /* 0x00000004000d7d09 */ /* 0x000e620008000000 */
[----:B0-----:R-:W-:Y:S01]  /*1f30*/  ISETP.EQ.U32.AND P0, PT, R0, R7, PT ;  /* 0x000000070000720c */ /* 0x001fe20003f02070 */
[----:B------:R-:W0:Y:S01]  /*1f40*/  S2R R8, SR_LTMASK ;  /* 0x0000000000087919 */ /* 0x000e220000003900 */
[----:B------:R-:W2:Y:S11]  /*1f50*/  LDC.64 R6, c[0x0][0x3d0] ;  /* 0x0000f400ff067b82 */ /* 0x000eb60000000a00 */
[----:B-1----:R-:W3:Y:S01]  /*1f60*/  @P0 ATOMG.E.ADD.STRONG.GPU PT, R5, desc[UR36][R4.64], R13 ;  /* 0x8000000d040509a8 */ /* 0x002ee200081ef124 */
[----:B0-----:R-:W-:-:S02]  /*1f70*/  LOP3.LUT R10, R8, UR4, RZ, 0xc0, !PT ;  /* 0x00000004080a7c12 */ /* 0x001fc4000f8ec0ff */
[----:B------:R-:W0:Y:S04]  /*1f80*/  LDC.64 R8, c[0x0][0x3d8] ;  /* 0x0000f600ff087b82 */ /* 0x000e280000000a00 */
[----:B------:R-:W1:Y:S01]  /*1f90*/  POPC R10, R10 ;  /* 0x0000000a000a7309 */ /* 0x000e620000000000 */
[----:B---3--:R-:W1:Y:S02]  /*1fa0*/  SHFL.IDX PT, R11, R5, R0, 0x1f ;  /* 0x00001f00050b7589 */ /* 0x008e6400000e0000 */
[----:B-1----:R-:W-:-:S04]  /*1fb0*/  IMAD.IADD R11, R11, 0x1, R10 ;  /* 0x000000010b0b7824 */ /* 0x002fc800078e020a */
[----:B--2---:R-:W-:-:S04]  /*1fc0*/  IMAD.WIDE R6, R11, 0x8, R6 ;  /* 0x000000080b067825 */ /* 0x004fc800078e0206 */
[----:B0-----:R-:W-:Y:S01]  /*1fd0*/  IMAD.WIDE R8, R11, 0x8, R8 ;  /* 0x000000080b087825 */ /* 0x001fe200078e0208 */
[----:B------:R-:W-:Y:S04]  /*1fe0*/  STG.E.64 desc[UR36][R6.64], R18 ;  /* 0x0000001206007986 */ /* 0x000fe8000c101b24 */
[----:B------:R-:W-:Y:S01]  /*1ff0*/  STG.E.64 desc[UR36][R8.64], R2 ;  /* 0x0000000208007986 */ /* 0x000fe2000c101b24 */
[----:B------:R-:W-:Y:S05]  /*2000*/  EXIT ;  /* 0x000000000000794d */ /* 0x000fea0003800000 */
        .weak           $__internal_4_$__cuda_sm20_div_rn_f64_full
        .type           $__internal_4_$__cuda_sm20_div_rn_f64_full,@function
        .size           $__internal_4_$__cuda_sm20_div_rn_f64_full,($__internal_5_$__cuda_sm20_dsqrt_rn_f64_mediumpath_v1 - $__internal_4_$__cuda_sm20_div_rn_f64_full)
$__internal_4_$__cuda_sm20_div_rn_f64_full:
[----:B------:R-:W-:Y:S01]  /*2010*/  FSETP.GEU.AND P2, PT, |R15|, 1.469367938527859385e-39, PT ;  /* 0x001000000f00780b */ /* 0x000fe20003f4e200 */
[----:B------:R-:W-:Y:S01]  /*2020*/  IMAD.MOV.U32 R8, RZ, RZ, R14 ;  /* 0x000000ffff087224 */ /* 0x000fe200078e000e */
[C---:B------:R-:W-:Y:S01]  /*2030*/  FSETP.GEU.AND P0, PT, |R11|.reuse, 1.469367938527859385e-39, PT ;  /* 0x001000000b00780b */ /* 0x040fe20003f0e200 */
[----:B------:R-:W-:Y:S01]  /*2040*/  IMAD.MOV.U32 R6, RZ, RZ, 0x1 ;  /* 0x00000001ff067424 */ /* 0x000fe200078e00ff */
[----:B------:R-:W-:Y:S01]  /*2050*/  LOP3.LUT R12, R11, 0x800fffff, RZ, 0xc0, !PT ;  /* 0x800fffff0b0c7812 */ /* 0x000fe200078ec0ff */
[----:B------:R-:W-:Y:S01]  /*2060*/  BSSY.RECONVERGENT B1, `(.L_x_258) ;  /* 0x0000052000017945 */ /* 0x000fe20003800200 */
[----:B------:R-:W-:Y:S02]  /*2070*/  LOP3.LUT R3, R15, 0x7ff00000, RZ, 0xc0, !PT ;  /* 0x7ff000000f037812 */ /* 0x000fe400078ec0ff */
[----:B------:R-:W-:Y:S01]  /*2080*/  LOP3.LUT R13, R12, 0x3ff00000, RZ, 0xfc, !PT ;  /* 0x3ff000000c0d7812 */ /* 0x000fe200078efcff */
[----:B------:R-:W-:Y:S01]  /*2090*/  IMAD.MOV.U32 R12, RZ, RZ, R10 ;  /* 0x000000ffff0c7224 */ /* 0x000fe200078e000a */
[----:B------:R-:W-:-:S03]  /*20a0*/  LOP3.LUT R20, R11, 0x7ff00000, RZ, 0xc0, !PT ;  /* 0x7ff000000b147812 */ /* 0x000fc600078ec0ff */
[----:B------:R-:W-:Y:S01]  /*20b0*/  @!P2 LOP3.LUT R4, R11, 0x7ff00000, RZ, 0xc0, !PT ;  /* 0x7ff000000b04a812 */ /* 0x000fe200078ec0ff */
[----:B------:R-:W-:Y:S01]  /*20c0*/  @!P2 IMAD.MOV.U32 R30, RZ, RZ, RZ ;  /* 0x000000ffff1ea224 */ /* 0x000fe200078e00ff */
[----:B------:R-:W-:Y:S01]  /*20d0*/  @!P0 DMUL R12, R10, 8.98846567431157953865e+307 ;  /* 0x7fe000000a0c8828 */ /* 0x000fe20000000000 */
[C---:B------:R-:W-:Y:S02]  /*20e0*/  ISETP.GE.U32.AND P1, PT, R3.reuse, R20, PT ;  /* 0x000000140300720c */ /* 0x040fe40003f26070 */
[----:B------:R-:W-:Y:S02]  /*20f0*/  @!P2 ISETP.GE.U32.AND P3, PT, R3, R4, PT ;  /* 0x000000040300a20c */ /* 0x000fe40003f66070 */
[----:B------:R-:W-:Y:S01]  /*2100*/  MOV R4, 0x1ca00000 ;  /* 0x1ca0000000047802 */ /* 0x000fe20000000f00 */
[----:B------:R-:W0:Y:S03]  /*2110*/  MUFU.RCP64H R7, R13 ;  /* 0x0000000d00077308 */ /* 0x000e260000001800 */
[----:B------:R-:W-:-:S02]  /*2120*/  @!P2 SEL R5, R4, 0x63400000, !P3 ;  /* 0x634000000405a807 */ /* 0x000fc40005800000 */
[----:B------:R-:W-:Y:S02]  /*2130*/  SEL R9, R4, 0x63400000, !P1 ;  /* 0x6340000004097807 */ /* 0x000fe40004800000 */
[--C-:B------:R-:W-:Y:S02]  /*2140*/  @!P2 LOP3.LUT R5, R5, 0x80000000, R15.reuse, 0xf8, !PT ;  /* 0x800000000505a812 */ /* 0x100fe400078ef80f */
[----:B------:R-:W-:Y:S02]  /*2150*/  LOP3.LUT R9, R9, 0x800fffff, R15, 0xf8, !PT ;  /* 0x800fffff09097812 */ /* 0x000fe400078ef80f */
[----:B------:R-:W-:Y:S01]  /*2160*/  @!P2 LOP3.LUT R31, R5, 0x100000, RZ, 0xfc, !PT ;  /* 0x00100000051fa812 */ /* 0x000fe200078efcff */
[----:B------:R-:W-:Y:S01]  /*2170*/  IMAD.MOV.U32 R5, RZ, RZ, R3 ;  /* 0x000000ffff057224 */ /* 0x000fe200078e0003 */
[----:B------:R-:W-:-:S04]  /*2180*/  @!P0 LOP3.LUT R20, R13, 0x7ff00000, RZ, 0xc0, !PT ;  /* 0x7ff000000d148812 */ /* 0x000fc800078ec0ff */
[----:B------:R-:W-:Y:S02]  /*2190*/  @!P2 DFMA R8, R8, 2, -R30 ;  /* 0x400000000808a82b */ /* 0x000fe4000000081e */
[----:B0-----:R-:W-:-:S08]  /*21a0*/  DFMA R30, R6, -R12, 1 ;  /* 0x3ff00000061e742b */ /* 0x001fd0000000080c */
[----:B------:R-:W-:Y:S01]  /*21b0*/  DFMA R30, R30, R30, R30 ;  /* 0x0000001e1e1e722b */ /* 0x000fe2000000001e */
[----:B------:R-:W-:-:S04]  /*21c0*/  @!P2 LOP3.LUT R5, R9, 0x7ff00000, RZ, 0xc0, !PT ;  /* 0x7ff000000905a812 */ /* 0x000fc800078ec0ff */
[----:B------:R-:W-:-:S03]  /*21d0*/  IADD3 R21, PT, PT, R5, -0x1, RZ ;  /* 0xffffffff05157810 */ /* 0x000fc60007ffe0ff */
[----:B------:R-:W-:Y:S01]  /*21e0*/  DFMA R6, R6, R30, R6 ;  /* 0x0000001e0606722b */ /* 0x000fe20000000006 */
[----:B------:R-:W-:Y:S01]  /*21f0*/  ISETP.GT.U32.AND P0, PT, R21, 0x7feffffe, PT ;  /* 0x7feffffe1500780c */ /* 0x000fe20003f04070 */
[----:B------:R-:W-:-:S05]  /*2200*/  VIADD R21, R20, 0xffffffff ;  /* 0xffffffff14157836 */ /* 0x000fca0000000000 */
[----:B------:R-:W-:Y:S01]  /*2210*/  ISETP.GT.U32.OR P0, PT, R21, 0x7feffffe, P0 ;  /* 0x7feffffe1500780c */ /* 0x000fe20000704470 */
[----:B------:R-:W-:-:S08]  /*2220*/  DFMA R32, R6, -R12, 1 ;  /* 0x3ff000000620742b */ /* 0x000fd0000000080c */
[----:B------:R-:W-:-:S08]  /*2230*/  DFMA R32, R6, R32, R6 ;  /* 0x000000200620722b */ /* 0x000fd00000000006 */
[----:B------:R-:W-:-:S08]  /*2240*/  DMUL R30, R32, R8 ;  /* 0x00000008201e7228 */ /* 0x000fd00000000000 */
[----:B------:R-:W-:-:S08]  /*2250*/  DFMA R6, R30, -R12, R8 ;  /* 0x8000000c1e06722b */ /* 0x000fd00000000008 */
[----:B------:R-:W-:Y:S01]  /*2260*/  DFMA R6, R32, R6, R30 ;  /* 0x000000062006722b */ /* 0x000fe2000000001e */
[----:B------:R-:W-:Y:S10]  /*2270*/  @P0 BRA `(.L_x_259) ;  /* 0x00000000006c0947 */ /* 0x000ff40003800000 */
        /* <DEDUP_REMOVED lines=11> */
[----:B------:R-:W-:Y:S01]  /*2330*/  DFMA R8, R6, -R12, R8 ;  /* 0x8000000c0608722b */ /* 0x000fe20000000008 */
[----:B------:R-:W-:-:S09]  /*2340*/  MOV R14, RZ ;  /* 0x000000ff000e7202 */ /* 0x000fd20000000f00 */
        /* <DEDUP_REMOVED lines=12> */
[----:B------:R-:W-:Y:S01]  /*2410*/  FSEL R31, R11, R31, !P0 ;  /* 0x0000001f0b1f7208 */ /* 0x000fe20004000000 */
[----:B------:R-:W-:Y:S06]  /*2420*/  BRA `(.L_x_260) ;  /* 0x0000000000547947 */ /* 0x000fec0003800000 */
.L_x_259:
        /* <DEDUP_REMOVED lines=11> */
[----:B------:R-:W-:Y:S02]  /*24e0*/  @P0 LOP3.LUT R3, R31, 0x7ff00000, RZ, 0xfc, !PT ;  /* 0x7ff000001f030812 */ /* 0x000fe400078efcff */
[----:B------:R-:W-:Y:S01]  /*24f0*/  @!P0 MOV R30, RZ ;  /* 0x000000ff001e8202 */ /* 0x000fe20000000f00 */
[----:B------:R-:W-:Y:S02]  /*2500*/  @P0 IMAD.MOV.U32 R30, RZ, RZ, RZ ;  /* 0x000000ffff1e0224 */ /* 0x000fe400078e00ff */
[----:B------:R-:W-:Y:S01]  /*2510*/  @P0 IMAD.MOV.U32 R31, RZ, RZ, R3 ;  /* 0x000000ffff1f0224 */ /* 0x000fe200078e0003 */
[----:B------:R-:W-:Y:S06]  /*2520*/  BRA `(.L_x_260) ;  /* 0x0000000000147947 */ /* 0x000fec0003800000 */
.L_x_262:
[----:B------:R-:W-:Y:S01]  /*2530*/  LOP3.LUT R31, R11, 0x80000, RZ, 0xfc, !PT ;  /* 0x000800000b1f7812 */ /* 0x000fe200078efcff */
[----:B------:R-:W-:Y:S01]  /*2540*/  IMAD.MOV.U32 R30, RZ, RZ, R10 ;  /* 0x000000ffff1e7224 */ /* 0x000fe200078e000a */
[----:B------:R-:W-:Y:S06]  /*2550*/  BRA `(.L_x_260) ;  /* 0x0000000000087947 */ /* 0x000fec0003800000 */
.L_x_261:
[----:B------:R-:W-:Y:S01]  /*2560*/  LOP3.LUT R31, R15, 0x80000, RZ, 0xfc, !PT ;  /* 0x000800000f1f7812 */ /* 0x000fe200078efcff */
[----:B------:R-:W-:-:S07]  /*2570*/  IMAD.MOV.U32 R30, RZ, RZ, R14 ;  /* 0x000000ffff1e7224 */ /* 0x000fce00078e000e */
.L_x_260:
[----:B------:R-:W-:Y:S05]  /*2580*/  BSYNC.RECONVERGENT B1 ;  /* 0x0000000000017941 */ /* 0x000fea0003800200 */
.L_x_258:
[----:B------:R-:W-:Y:S01]  /*2590*/  MOV R4, R0 ;  /* 0x0000000000047202 */ /* 0x000fe20000000f00 */
[----:B------:R-:W-:-:S04]  /*25a0*/  IMAD.MOV.U32 R5, RZ, RZ, 0x0 ;  /* 0x00000000ff057424 */ /* 0x000fc800078e00ff */
[----:B------:R-:W-:Y:S05]  /*25b0*/  RET.REL.NODEC R4 `(_Z9kernel_2bPK3xyziS_dPKdPKfS5_PdS6_Pii) ;  /* 0xffffffd804907950 */ /* 0x000fea0003c3ffff */
        .weak           $__internal_5_$__cuda_sm20_dsqrt_rn_f64_mediumpath_v1
        .type           $__internal_5_$__cuda_sm20_dsqrt_rn_f64_mediumpath_v1,@function
        .size           $__internal_5_$__cuda_sm20_dsqrt_rn_f64_mediumpath_v1,(.L_x_273 - $__internal_5_$__cuda_sm20_dsqrt_rn_f64_mediumpath_v1)
$__internal_5_$__cuda_sm20_dsqrt_rn_f64_mediumpath_v1:
[----:B------:R-:W-:Y:S01]  /*25c0*/  ISETP.GE.U32.AND P0, PT, R4, -0x3400000, PT ;  /* 0xfcc000000400780c */ /* 0x000fe20003f06070 */
[----:B------:R-:W-:Y:S01]  /*25d0*/  BSSY.RECONVERGENT B1, `(.L_x_263) ;  /* 0x0000028000017945 */ /* 0x000fe20003800200 */
[----:B------:R-:W-:Y:S01]  /*25e0*/  IMAD.MOV.U32 R9, RZ, RZ, R7 ;  /* 0x000000ffff097224 */ /* 0x000fe200078e0007 */
[----:B------:R-:W-:Y:S01]  /*25f0*/  MOV R4, R12 ;  /* 0x0000000c00047202 */ /* 0x000fe20000000f00 */
[----:B------:R-:W-:Y:S02]  /*2600*/  IMAD.MOV.U32 R6, RZ, RZ, R22 ;  /* 0x000000ffff067224 */ /* 0x000fe400078e0016 */
[----:B------:R-:W-:Y:S02]  /*2610*/  IMAD.MOV.U32 R7, RZ, RZ, R23 ;  /* 0x000000ffff077224 */ /* 0x000fe400078e0017 */
[----:B------:R-:W-:-:S05]  /*2620*/  IMAD.MOV.U32 R5, RZ, RZ, R13 ;  /* 0x000000ffff057224 */ /* 0x000fca00078e000d */
        /* <DEDUP_REMOVED lines=9> */
.L_x_264:
[----:B------:R-:W-:-:S14]  /*26c0*/  DSETP.NE.AND P0, PT, R6, RZ, PT ;  /* 0x000000ff0600722a */ /* 0x000fdc0003f05000 */
[----:B------:R-:W-:Y:S05]  /*26d0*/  @!P0 BRA `(.L_x_266) ;  /* 0x0000000000588947 */ /* 0x000fea0003800000 */
[----:B------:R-:W-:-:S13]  /*26e0*/  ISETP.GE.AND P0, PT, R7, RZ, PT ;  /* 0x000000ff0700720c */ /* 0x000fda0003f06270 */
[----:B------:R-:W-:Y:S02]  /*26f0*/  @!P0 IMAD.MOV.U32 R4, RZ, RZ, 0x0 ;  /* 0x00000000ff048424 */ /* 0x000fe400078e00ff */
[----:B------:R-:W-:Y:S01]  /*2700*/  @!P0 IMAD.MOV.U32 R5, RZ, RZ, -0x80000 ;  /* 0xfff80000ff058424 */ /* 0x000fe200078e00ff */
[----:B------:R-:W-:Y:S06]  /*2710*/  @!P0 BRA `(.L_x_265) ;  /* 0x00000000004c8947 */ /* 0x000fec0003800000 */
[----:B------:R-:W-:-:S13]  /*2720*/  ISETP.GT.AND P0, PT, R7, 0x7fefffff, PT ;  /* 0x7fefffff0700780c */ /* 0x000fda0003f04270 */
[----:B------:R-:W-:Y:S05]  /*2730*/  @P0 BRA `(.L_x_266) ;  /* 0x0000000000400947 */ /* 0x000fea0003800000 */
[----:B------:R-:W-:Y:S01]  /*2740*/  DMUL R4, R6, 8.11296384146066816958e+31 ;  /* 0x4690000006047828 */ /* 0x000fe20000000000 */
[----:B------:R-:W-:Y:S01]  /*2750*/  IMAD.MOV.U32 R10, RZ, RZ, 0x0 ;  /* 0x00000000ff0a7424 */ /* 0x000fe200078e00ff */
[----:B------:R-:W-:Y:S01]  /*2760*/  MOV R6, RZ ;  /* 0x000000ff00067202 */ /* 0x000fe20000000f00 */
        /* <DEDUP_REMOVED lines=13> */
.L_x_266:
[----:B------:R-:W-:-:S11]  /*2840*/  DADD R4, R6, R6 ;  /* 0x0000000006047229 */ /* 0x000fd60000000006 */
.L_x_265:
[----:B------:R-:W-:Y:S05]  /*2850*/  BSYNC.RECONVERGENT B1 ;  /* 0x0000000000017941 */ /* 0x000fea0003800200 */
.L_x_263:
[----:B------:R-:W-:Y:S01]  /*2860*/  MOV R18, R4 ;  /* 0x0000000400127202 */ /* 0x000fe20000000f00 */
[----:B------:R-:W-:Y:S02]  /*2870*/  IMAD.MOV.U32 R19, RZ, RZ, R5 ;  /* 0x000000ffff137224 */ /* 0x000fe400078e0005 */
[----:B------:R-:W-:Y:S02]  /*2880*/  IMAD.MOV.U32 R4, RZ, RZ, R0 ;  /* 0x000000ffff047224 */ /* 0x000fe400078e0000 */
[----:B------:R-:W-:-:S04]  /*2890*/  IMAD.MOV.U32 R5, RZ, RZ, 0x0 ;  /* 0x00000000ff057424 */ /* 0x000fc800078e00ff */
[----:B------:R-:W-:Y:S05]  /*28a0*/  RET.REL.NODEC R4 `(_Z9kernel_2bPK3xyziS_dPKdPKfS5_PdS6_Pii) ;  /* 0xffffffd404d47950 */ /* 0x000fea0003c3ffff */
.L_x_267:
        /* <DEDUP_REMOVED lines=13> */
.L_x_273:


//--------------------- .nv.global.init           --------------------------
	.section	.nv.global.init,"aw",@progbits
.nv.global.init:
	.type		$str,@object
	.size		$str,($str$1 - $str)
$str:
        /*0000*/ 	.byte	0x43, 0x6f, 0x6f, 0x72, 0x64, 0x73, 0x3a, 0x20, 0x25, 0x66, 0x2c, 0x20, 0x25, 0x66, 0x2c, 0x20
        /*0010*/ 	.byte	0x25, 0x66, 0x0a, 0x00
	.type		$str$1,@object
	.size		$str$1,($str$2 - $str$1)
$str$1:
        /*0014*/ 	.byte	0x44, 0x69, 0x73, 0x74, 0x61, 0x6e, 0x63, 0x65, 0x73, 0x3a, 0x20, 0x25, 0x66, 0x2c, 0x20, 0x25
        /*0024*/ 	.byte	0x66, 0x2c, 0x20, 0x25, 0x66, 0x0a, 0x00
	.type		$str$2,@object
	.size		$str$2,(.L_2 - $str$2)
$str$2:
        /*002b*/ 	.byte	0x64, 0x69, 0x73, 0x74, 0x61, 0x6e, 0x63, 0x65, 0x20, 0x62, 0x65, 0x74, 0x77, 0x65, 0x65, 0x6e
        /*003b*/ 	.byte	0x20, 0x61, 0x74, 0x6f, 0x6d, 0x73, 0x20, 0x28, 0x72, 0x63, 0x69, 0x6e, 0x20, 0x3d, 0x20, 0x25
        /*004b*/ 	.byte	0x66, 0x29, 0x3a, 0x20, 0x25, 0x66, 0x2c, 0x20, 0x72, 0x63, 0x6f, 0x75, 0x74, 0x5f, 0x32, 0x62
        /*005b*/ 	.byte	0x3a, 0x20, 0x25, 0x66, 0x0a, 0x00
.L_2:


//--------------------- .nv.shared.reserved.0     --------------------------
	.section	.nv.shared.reserved.0,"aw",@nobits
	.weak		__nv_reservedSMEM_offset_0_alias
	.size		__nv_reservedSMEM_offset_0_alias, 0, 64
	.other		__nv_reservedSMEM_offset_0_alias,@"STO_CUDA_RESERVED_SHARED STV_DEFAULT"
__nv_reservedSMEM_offset_0_alias:
	.zero		0
	.zero		64


//--------------------- .nv.constant0._Z9kernel_4bPK3xyziS_dPKdPKfS5_PdS6_Pii --------------------------
	.section	.nv.constant0._Z9kernel_4bPK3xyziS_dPKdPKfS5_PdS6_Pii,"a",@progbits
	.sectionflags	@""
	.align	4
.nv.constant0._Z9kernel_4bPK3xyziS_dPKdPKfS5_PdS6_Pii:
	.zero		1004


//--------------------- .nv.constant0._Z9kernel_3bPK3xyziS_dPKdPKfS5_PdS6_Pii --------------------------
	.section	.nv.constant0._Z9kernel_3bPK3xyziS_dPKdPKfS5_PdS6_Pii,"a",@progbits
	.sectionflags	@""
	.align	4
.nv.constant0._Z9kernel_3bPK3xyziS_dPKdPKfS5_PdS6_Pii:
	.zero		1004


//--------------------- .nv.constant0._Z9kernel_2bPK3xyziS_dPKdPKfS5_PdS6_Pii --------------------------
	.section	.nv.constant0._Z9kernel_2bPK3xyziS_dPKdPKfS5_PdS6_Pii,"a",@progbits
	.sectionflags	@""
	.align	4
.nv.constant0._Z9kernel_2bPK3xyziS_dPKdPKfS5_PdS6_Pii:
	.zero		1004


//--------------------- SYMBOLS --------------------------

	.type		.nv.reservedSmem.offset0,@object
	.size		.nv.reservedSmem.offset0,0x4
	.type		vprintf,@function
